	.target	sm_90a

	.elftype	@"ET_EXEC"


//--------------------- .note.nv.tkinfo           --------------------------
	.section	.note.nv.tkinfo,"",@"SHT_NOTE"
	.sectionflags	@"SHF_NOTE_NV_TKINFO"
	.tkinfo
        /*0018*/ 	.word	0x00000002
        /*0030*/ 	.string	""
        /*0030*/ 	.string	"ptxas"
        /*0030*/ 	.string	"Cuda compilation tools, release 13.0, V13.0.88"
        /*0030*/ 	.string	"Build cuda_13.0.r13.0/compiler.36424714_0"
        /*0030*/ 	.string	"-arch sm_90a -m 64 "



//--------------------- .note.nv.cuinfo           --------------------------
	.section	.note.nv.cuinfo,"",@"SHT_NOTE"
	.sectionflags	@"SHF_NOTE_NV_CUINFO"
        /*0018*/ 	.short	0x0002
        /*001a*/ 	.short	0x005a
        /*001c*/ 	.short	0x0082
	.zero		2


//--------------------- .nv.info                  --------------------------
	.section	.nv.info,"",@"SHT_CUDA_INFO"
	.align	4


	//----- nvinfo : EIATTR_REGCOUNT
	.align		4
        /*0000*/ 	.byte	0x04, 0x2f
        /*0002*/ 	.short	(.L_12 - .L_11)
	.align		4
.L_11:
        /*0004*/ 	.word	index@(_ZN7cutlass13device_kernelINS_4gemm6kernel13GemmUniversalIN4cute5tupleIJiiiiEEENS1_10collective13CollectiveMmaINS1_37MainloopSm90TmaGmmaWarpSpecializedFP8ILi4ENS5_IJNS4_1CILi1EEESB_SB_EEENS1_35KernelTmaWarpSpecializedCooperativeEEENS5_IJNSA_ILi384EEENSA_ILi32EEENSA_ILi128EEEEEENS_12float_e4m3_tENS5_IJlSB_lEEESJ_SK_NS4_8TiledMMAINS4_8MMA_AtomIJNS4_4SM904GMMA30MMA_64x32x32_F32E4M3E4M3_SS_TNILNSO_7ScaleInE1ELSQ_1EEEEEENS4_6LayoutINS5_IJNSA_ILi2EEESB_SB_EEENS5_IJSB_NSA_ILi0EEESW_EEEEENS5_IJNS4_10UnderscoreESZ_SZ_EEEEENS4_13SM90_TMA_LOADENS4_14ComposedLayoutINS4_7SwizzleILi3ELi4ELi3EEENS4_18smem_ptr_flag_bitsILi8EEENST_INS5_IJNSA_ILi8EEESH_EEENS5_IJSH_SB_EEEEEEEvNS4_8identityES12_S1C_vS1D_EENS_8epilogue10collective6detail29Sm90TmaWarpSpecializedAdapterINS1G_15DefaultEpilogueISJ_SK_SK_NS1F_6thread17LinearCombinationISJ_Li1EffLNS1K_9ScaleType4KindE0ELNS_15FloatRoundStyleE2ESJ_EENS1_15EpilogueDefaultEEEEEvvEEEEvNT_6ParamsE)
        /*0008*/ 	.word	0x000000a8


	//----- nvinfo : EIATTR_FRAME_SIZE
	.align		4
.L_12:
        /*000c*/ 	.byte	0x04, 0x11
        /*000e*/ 	.short	(.L_14 - .L_13)
	.align		4
.L_13:
        /*0010*/ 	.word	index@(_ZN7cutlass13device_kernelINS_4gemm6kernel13GemmUniversalIN4cute5tupleIJiiiiEEENS1_10collective13CollectiveMmaINS1_37MainloopSm90TmaGmmaWarpSpecializedFP8ILi4ENS5_IJNS4_1CILi1EEESB_SB_EEENS1_35KernelTmaWarpSpecializedCooperativeEEENS5_IJNSA_ILi384EEENSA_ILi32EEENSA_ILi128EEEEEENS_12float_e4m3_tENS5_IJlSB_lEEESJ_SK_NS4_8TiledMMAINS4_8MMA_AtomIJNS4_4SM904GMMA30MMA_64x32x32_F32E4M3E4M3_SS_TNILNSO_7ScaleInE1ELSQ_1EEEEEENS4_6LayoutINS5_IJNSA_ILi2EEESB_SB_EEENS5_IJSB_NSA_ILi0EEESW_EEEEENS5_IJNS4_10UnderscoreESZ_SZ_EEEEENS4_13SM90_TMA_LOADENS4_14ComposedLayoutINS4_7SwizzleILi3ELi4ELi3EEENS4_18smem_ptr_flag_bitsILi8EEENST_INS5_IJNSA_ILi8EEESH_EEENS5_IJSH_SB_EEEEEEEvNS4_8identityES12_S1C_vS1D_EENS_8epilogue10collective6detail29Sm90TmaWarpSpecializedAdapterINS1G_15DefaultEpilogueISJ_SK_SK_NS1F_6thread17LinearCombinationISJ_Li1EffLNS1K_9ScaleType4KindE0ELNS_15FloatRoundStyleE2ESJ_EENS1_15EpilogueDefaultEEEEEvvEEEEvNT_6ParamsE)
        /*0014*/ 	.word	0x00000000


	//----- nvinfo : EIATTR_MIN_STACK_SIZE
	.align		4
.L_14:
        /*0018*/ 	.byte	0x04, 0x12
        /*001a*/ 	.short	(.L_16 - .L_15)
	.align		4
.L_15:
        /*001c*/ 	.word	index@(_ZN7cutlass13device_kernelINS_4gemm6kernel13GemmUniversalIN4cute5tupleIJiiiiEEENS1_10collective13CollectiveMmaINS1_37MainloopSm90TmaGmmaWarpSpecializedFP8ILi4ENS5_IJNS4_1CILi1EEESB_SB_EEENS1_35KernelTmaWarpSpecializedCooperativeEEENS5_IJNSA_ILi384EEENSA_ILi32EEENSA_ILi128EEEEEENS_12float_e4m3_tENS5_IJlSB_lEEESJ_SK_NS4_8TiledMMAINS4_8MMA_AtomIJNS4_4SM904GMMA30MMA_64x32x32_F32E4M3E4M3_SS_TNILNSO_7ScaleInE1ELSQ_1EEEEEENS4_6LayoutINS5_IJNSA_ILi2EEESB_SB_EEENS5_IJSB_NSA_ILi0EEESW_EEEEENS5_IJNS4_10UnderscoreESZ_SZ_EEEEENS4_13SM90_TMA_LOADENS4_14ComposedLayoutINS4_7SwizzleILi3ELi4ELi3EEENS4_18smem_ptr_flag_bitsILi8EEENST_INS5_IJNSA_ILi8EEESH_EEENS5_IJSH_SB_EEEEEEEvNS4_8identityES12_S1C_vS1D_EENS_8epilogue10collective6detail29Sm90TmaWarpSpecializedAdapterINS1G_15DefaultEpilogueISJ_SK_SK_NS1F_6thread17LinearCombinationISJ_Li1EffLNS1K_9ScaleType4KindE0ELNS_15FloatRoundStyleE2ESJ_EENS1_15EpilogueDefaultEEEEEvvEEEEvNT_6ParamsE)
        /*0020*/ 	.word	0x00000000
.L_16:


//--------------------- .nv.compat                --------------------------
	.section	.nv.compat,"",@"SHT_CUDA_COMPAT_INFO"
	.align	4
        /*0000*/ 	.byte	0x02, 0x09, 0x01, 0x00, 0x02, 0x02, 0x04, 0x00, 0x02, 0x05, 0x05, 0x00, 0x03, 0x07, 0x01, 0x01
        /*0010*/ 	.byte	0x02, 0x03, 0x01, 0x00, 0x02, 0x06, 0x01, 0x00, 0x04, 0x0b, 0x08, 0x00, 0x00, 0x00, 0x00, 0x00
        /*0020*/ 	.byte	0x00, 0x00, 0x00, 0x00


//--------------------- .nv.info._ZN7cutlass13device_kernelINS_4gemm6kernel13GemmUniversalIN4cute5tupleIJiiiiEEENS1_10collective13CollectiveMmaINS1_37MainloopSm90TmaGmmaWarpSpecializedFP8ILi4ENS5_IJNS4_1CILi1EEESB_SB_EEENS1_35KernelTmaWarpSpecializedCooperativeEEENS5_IJNSA_ILi384EEENSA_ILi32EEENSA_ILi128EEEEEENS_12float_e4m3_tENS5_IJlSB_lEEESJ_SK_NS4_8TiledMMAINS4_8MMA_AtomIJNS4_4SM904GMMA30MMA_64x32x32_F32E4M3E4M3_SS_TNILNSO_7ScaleInE1ELSQ_1EEEEEENS4_6LayoutINS5_IJNSA_ILi2EEESB_SB_EEENS5_IJSB_NSA_ILi0EEESW_EEEEENS5_IJNS4_10UnderscoreESZ_SZ_EEEEENS4_13SM90_TMA_LOADENS4_14ComposedLayoutINS4_7SwizzleILi3ELi4ELi3EEENS4_18smem_ptr_flag_bitsILi8EEENST_INS5_IJNSA_ILi8EEESH_EEENS5_IJSH_SB_EEEEEEEvNS4_8identityES12_S1C_vS1D_EENS_8epilogue10collective6detail29Sm90TmaWarpSpecializedAdapterINS1G_15DefaultEpilogueISJ_SK_SK_NS1F_6thread17LinearCombinationISJ_Li1EffLNS1K_9ScaleType4KindE0ELNS_15FloatRoundStyleE2ESJ_EENS1_15EpilogueDefaultEEEEEvvEEEEvNT_6ParamsE --------------------------
	.section	.nv.info._ZN7cutlass13device_kernelINS_4gemm6kernel13GemmUniversalIN4cute5tupleIJiiiiEEENS1_10collective13CollectiveMmaINS1_37MainloopSm90TmaGmmaWarpSpecializedFP8ILi4ENS5_IJNS4_1CILi1EEESB_SB_EEENS1_35KernelTmaWarpSpecializedCooperativeEEENS5_IJNSA_ILi384EEENSA_ILi32EEENSA_ILi128EEEEEENS_12float_e4m3_tENS5_IJlSB_lEEESJ_SK_NS4_8TiledMMAINS4_8MMA_AtomIJNS4_4SM904GMMA30MMA_64x32x32_F32E4M3E4M3_SS_TNILNSO_7ScaleInE1ELSQ_1EEEEEENS4_6LayoutINS5_IJNSA_ILi2EEESB_SB_EEENS5_IJSB_NSA_ILi0EEESW_EEEEENS5_IJNS4_10UnderscoreESZ_SZ_EEEEENS4_13SM90_TMA_LOADENS4_14ComposedLayoutINS4_7SwizzleILi3ELi4ELi3EEENS4_18smem_ptr_flag_bitsILi8EEENST_INS5_IJNSA_ILi8EEESH_EEENS5_IJSH_SB_EEEEEEEvNS4_8identityES12_S1C_vS1D_EENS_8epilogue10collective6detail29Sm90TmaWarpSpecializedAdapterINS1G_15DefaultEpilogueISJ_SK_SK_NS1F_6thread17LinearCombinationISJ_Li1EffLNS1K_9ScaleType4KindE0ELNS_15FloatRoundStyleE2ESJ_EENS1_15EpilogueDefaultEEEEEvvEEEEvNT_6ParamsE,"",@"SHT_CUDA_INFO"
	.sectionflags	@""
	.align	4


	//----- nvinfo : EIATTR_CUDA_API_VERSION
	.align		4
        /*0000*/ 	.byte	0x04, 0x37
        /*0002*/ 	.short	(.L_18 - .L_17)
.L_17:
        /*0004*/ 	.word	0x00000082


	//----- nvinfo : EIATTR_KPARAM_INFO
	.align		4
.L_18:
        /*0008*/ 	.byte	0x04, 0x17
        /*000a*/ 	.short	(.L_20 - .L_19)
.L_19:
        /*000c*/ 	.word	0x00000000
        /*0010*/ 	.short	0x0000
        /*0012*/ 	.short	0x0070
        /*0014*/ 	.byte	0x00, 0xf0, 0x01, 0x10


	//----- nvinfo : EIATTR_SPARSE_MMA_MASK
	.align		4
.L_20:
        /*0018*/ 	.byte	0x03, 0x50
        /*001a*/ 	.short	0x0000


	//----- nvinfo : EIATTR_MAXREG_COUNT
	.align		4
        /*001c*/ 	.byte	0x03, 0x1b
        /*001e*/ 	.short	0x00a8


	//----- nvinfo : EIATTR_NUM_BARRIERS
	.align		4
        /*0020*/ 	.byte	0x02, 0x4c
        /*0022*/ 	.byte	0x01
	.zero		1


	//----- nvinfo : EIATTR_MERCURY_ISA_VERSION
	.align		4
        /*0024*/ 	.byte	0x03, 0x5f
        /*0026*/ 	.short	0x0101


	//----- nvinfo : EIATTR_INT_WARP_WIDE_INSTR_OFFSETS
	.align		4
        /*0028*/ 	.byte	0x04, 0x31
        /*002a*/ 	.short	(.L_22 - .L_21)


	//   ....[0]....
.L_21:
        /*002c*/ 	.word	0x000003e0


	//   ....[1]....
        /*0030*/ 	.word	0x000003f0


	//   ....[2]....
        /*0034*/ 	.word	0x000004d0


	//----- nvinfo : EIATTR_COOP_GROUP_MASK_REGIDS
	.align		4
.L_22:
        /*0038*/ 	.byte	0x04, 0x29
        /*003a*/ 	.short	(.L_24 - .L_23)


	//   ....[0]....
.L_23:
        /*003c*/ 	.word	0xffffffff


	//   ....[1]....
        /*0040*/ 	.word	0xffffffff


	//   ....[2]....
        /*0044*/ 	.word	0xffffffff


	//   ....[3]....
        /*0048*/ 	.word	0xffffffff


	//   ....[4]....
        /*004c*/ 	.word	0xffffffff


	//----- nvinfo : EIATTR_COOP_GROUP_INSTR_OFFSETS
	.align		4
.L_24:
        /*0050*/ 	.byte	0x04, 0x28
        /*0052*/ 	.short	(.L_26 - .L_25)


	//   ....[0]....
.L_25:
        /*0054*/ 	.word	0x00000060


	//   ....[1]....
        /*0058*/ 	.word	0x00000070


	//   ....[2]....
        /*005c*/ 	.word	0x00000130


	//   ....[3]....
        /*0060*/ 	.word	0x000002c0


	//   ....[4]....
        /*0064*/ 	.word	0x00001040


	//----- nvinfo : EIATTR_REG_RECONFIG
	.align		4
.L_26:
        /*0068*/ 	.byte	0x01, 0x54
	.zero		2


	//----- nvinfo : EIATTR_MBARRIER_INSTR_OFFSETS
	.align		4
        /*006c*/ 	.byte	0x04, 0x39
        /*006e*/ 	.short	(.L_28 - .L_27)


	//   ....[0]....
.L_27:
        /*0070*/ 	.word	0x00000230
        /*0074*/ 	.word	0x000000ff
        /*0078*/ 	.word	0x00000000
        /*007c*/ 	.short	0x0100
        /*007e*/ 	.byte	0x08
	.zero		1


	//   ....[1]....
        /*0080*/ 	.word	0x00000240
        /*0084*/ 	.word	0x000000ff
        /*0088*/ 	.word	0x00000020
        /*008c*/ 	.short	0x0100
        /*008e*/ 	.byte	0x08
	.zero		1


	//   ....[2]....
        /*0090*/ 	.word	0x00000250
        /*0094*/ 	.word	0x000000ff
        /*0098*/ 	.word	0x00000008
        /*009c*/ 	.short	0x0100
        /*009e*/ 	.byte	0x08
	.zero		1


	//   ....[3]....
        /*00a0*/ 	.word	0x00000260
        /*00a4*/ 	.word	0x000000ff
        /*00a8*/ 	.word	0x00000028
        /*00ac*/ 	.short	0x0100
        /*00ae*/ 	.byte	0x08
	.zero		1


	//   ....[4]....
        /*00b0*/ 	.word	0x00000270
        /*00b4*/ 	.word	0x000000ff
        /*00b8*/ 	.word	0x00000010
        /*00bc*/ 	.short	0x0100
        /*00be*/ 	.byte	0x08
	.zero		1


	//   ....[5]....
        /*00c0*/ 	.word	0x00000280
        /*00c4*/ 	.word	0x000000ff
        /*00c8*/ 	.word	0x00000030
        /*00cc*/ 	.short	0x0100
        /*00ce*/ 	.byte	0x08
	.zero		1


	//   ....[6]....
        /*00d0*/ 	.word	0x00000290
        /*00d4*/ 	.word	0x000000ff
        /*00d8*/ 	.word	0x00000018
        /*00dc*/ 	.short	0x0100
        /*00de*/ 	.byte	0x08
	.zero		1


	//   ....[7]....
        /*00e0*/ 	.word	0x000002a0
        /*00e4*/ 	.word	0x000000ff
        /*00e8*/ 	.word	0x00000038
        /*00ec*/ 	.short	0x0100
        /*00ee*/ 	.byte	0x08
	.zero		1


	//   ....[8]....
        /*00f0*/ 	.word	0x00000540
        /*00f4*/ 	.word	0x000000ff
        /*00f8*/ 	.word	0x00000050
        /*00fc*/ 	.short	0x0100
        /*00fe*/ 	.byte	0x06
	.zero		1


	//   ....[9]....
        /*0100*/ 	.word	0x000005a0
        /*0104*/ 	.word	0x000000ff
        /*0108*/ 	.word	0x00000058
        /*010c*/ 	.short	0x0100
        /*010e*/ 	.byte	0x06
	.zero		1


	//   ....[10]....
        /*0110*/ 	.word	0x00001480
        /*0114*/ 	.word	0x000000ff
        /*0118*/ 	.word	0x00000000
        /*011c*/ 	.short	0x010a
        /*011e*/ 	.byte	0x06
	.zero		1


	//   ....[11]....
        /*0120*/ 	.word	0x000014c0
        /*0124*/ 	.word	0x000000ff
        /*0128*/ 	.word	0x00000000
        /*012c*/ 	.short	0x010a
        /*012e*/ 	.byte	0x06
	.zero		1


	//   ....[12]....
        /*0130*/ 	.word	0x00001f40
        /*0134*/ 	.word	0x000000ff
        /*0138*/ 	.word	0x00000000
        /*013c*/ 	.short	0x010a
        /*013e*/ 	.byte	0x0f
	.zero		1


	//   ....[13]....
        /*0140*/ 	.word	0x00001f80
        /*0144*/ 	.word	0x000000ff
        /*0148*/ 	.word	0x00000000
        /*014c*/ 	.short	0x010a
        /*014e*/ 	.byte	0x0f
	.zero		1


	//   ....[14]....
        /*0150*/ 	.word	0x00002770
        /*0154*/ 	.word	0x000000ff
        /*0158*/ 	.word	0x00000000
        /*015c*/ 	.short	0x0101
        /*015e*/ 	.byte	0x08
	.zero		1


	//   ....[15]....
        /*0160*/ 	.word	0x00002ca0
        /*0164*/ 	.word	0x000000ff
        /*0168*/ 	.word	0x00000000
        /*016c*/ 	.short	0x0101
        /*016e*/ 	.byte	0x06
	.zero		1


	//   ....[16]....
        /*0170*/ 	.word	0x00008b30
        /*0174*/ 	.word	0x0000000b
        /*0178*/ 	.word	0x00000020
        /*017c*/ 	.short	0x010a
        /*017e*/ 	.byte	0x3f
	.zero		1


	//   ....[17]....
        /*0180*/ 	.word	0x00008ef0
        /*0184*/ 	.word	0x00000006
        /*0188*/ 	.word	0x00000058
        /*018c*/ 	.short	0x0101
        /*018e*/ 	.byte	0x3f
	.zero		1


	//   ....[18]....
        /*0190*/ 	.word	0x000095f0
        /*0194*/ 	.word	0x00000005
        /*0198*/ 	.word	0x00000000
        /*019c*/ 	.short	0x010a
        /*019e*/ 	.byte	0x3f
	.zero		1


	//   ....[19]....
        /*01a0*/ 	.word	0x00009670
        /*01a4*/ 	.word	0x00000007
        /*01a8*/ 	.word	0x00000000
        /*01ac*/ 	.short	0x010a
        /*01ae*/ 	.byte	0x3f
	.zero		1


	//   ....[20]....
        /*01b0*/ 	.word	0x00009700
        /*01b4*/ 	.word	0x00000006
        /*01b8*/ 	.word	0x00000000
        /*01bc*/ 	.short	0x010a
        /*01be*/ 	.byte	0x3f
	.zero		1


	//   ....[21]....
        /*01c0*/ 	.word	0x00009790
        /*01c4*/ 	.word	0x00000003
        /*01c8*/ 	.word	0x00000000
        /*01cc*/ 	.short	0x010a
        /*01ce*/ 	.byte	0x3f
	.zero		1


	//   ....[22]....
        /*01d0*/ 	.word	0x00009800
        /*01d4*/ 	.word	0x00000008
        /*01d8*/ 	.word	0x00000000
        /*01dc*/ 	.short	0x010a
        /*01de*/ 	.byte	0x3f
	.zero		1


	//   ....[23]....
        /*01e0*/ 	.word	0x00009860
        /*01e4*/ 	.word	0x00000009
        /*01e8*/ 	.word	0x00000000
        /*01ec*/ 	.short	0x010a
        /*01ee*/ 	.byte	0x3f
	.zero		1


	//   ....[24]....
        /*01f0*/ 	.word	0x00009930
        /*01f4*/ 	.word	0x0000000b
        /*01f8*/ 	.word	0x00000020
        /*01fc*/ 	.short	0x010a
        /*01fe*/ 	.byte	0x3f
	.zero		1


	//   ....[25]....
        /*0200*/ 	.word	0x00009a10
        /*0204*/ 	.word	0x00000005
        /*0208*/ 	.word	0x00000000
        /*020c*/ 	.short	0x010a
        /*020e*/ 	.byte	0x3f
	.zero		1


	//   ....[26]....
        /*0210*/ 	.word	0x00009a60
        /*0214*/ 	.word	0x00000007
        /*0218*/ 	.word	0x00000000
        /*021c*/ 	.short	0x010a
        /*021e*/ 	.byte	0x3f
	.zero		1


	//   ....[27]....
        /*0220*/ 	.word	0x00009ab0
        /*0224*/ 	.word	0x00000006
        /*0228*/ 	.word	0x00000000
        /*022c*/ 	.short	0x010a
        /*022e*/ 	.byte	0x3f
	.zero		1


	//----- nvinfo : EIATTR_NUM_MBARRIERS
	.align		4
.L_28:
        /*0230*/ 	.byte	0x03, 0x38
        /*0232*/ 	.short	0x000a


	//----- nvinfo : EIATTR_EXIT_INSTR_OFFSETS
	.align		4
        /*0234*/ 	.byte	0x04, 0x1c
        /*0236*/ 	.short	(.L_30 - .L_29)


	//   ....[0]....
.L_29:
        /*0238*/ 	.word	0x000005f0


	//   ....[1]....
        /*023c*/ 	.word	0x00000ea0


	//   ....[2]....
        /*0240*/ 	.word	0x000081a0


	//   ....[3]....
        /*0244*/ 	.word	0x000087d0


	//   ....[4]....
        /*0248*/ 	.word	0x000097e0


	//----- nvinfo : EIATTR_MAX_THREADS
	.align		4
.L_30:
        /*024c*/ 	.byte	0x04, 0x05
        /*024e*/ 	.short	(.L_32 - .L_31)
.L_31:
        /*0250*/ 	.word	0x00000180
        /*0254*/ 	.word	0x00000001
        /*0258*/ 	.word	0x00000001


	//----- nvinfo : EIATTR_CRS_STACK_SIZE
	.align		4
.L_32:
        /*025c*/ 	.byte	0x04, 0x1e
        /*025e*/ 	.short	(.L_34 - .L_33)
.L_33:
        /*0260*/ 	.word	0x00000000


	//----- nvinfo : EIATTR_CBANK_PARAM_SIZE
	.align		4
.L_34:
        /*0264*/ 	.byte	0x03, 0x19
        /*0266*/ 	.short	0x0470


	//----- nvinfo : EIATTR_PARAM_CBANK
	.align		4
        /*0268*/ 	.byte	0x04, 0x0a
        /*026a*/ 	.short	(.L_36 - .L_35)
	.align		4
.L_35:
        /*026c*/ 	.word	index@(.nv.constant0._ZN7cutlass13device_kernelINS_4gemm6kernel13GemmUniversalIN4cute5tupleIJiiiiEEENS1_10collective13CollectiveMmaINS1_37MainloopSm90TmaGmmaWarpSpecializedFP8ILi4ENS5_IJNS4_1CILi1EEESB_SB_EEENS1_35KernelTmaWarpSpecializedCooperativeEEENS5_IJNSA_ILi384EEENSA_ILi32EEENSA_ILi128EEEEEENS_12float_e4m3_tENS5_IJlSB_lEEESJ_SK_NS4_8TiledMMAINS4_8MMA_AtomIJNS4_4SM904GMMA30MMA_64x32x32_F32E4M3E4M3_SS_TNILNSO_7ScaleInE1ELSQ_1EEEEEENS4_6LayoutINS5_IJNSA_ILi2EEESB_SB_EEENS5_IJSB_NSA_ILi0EEESW_EEEEENS5_IJNS4_10UnderscoreESZ_SZ_EEEEENS4_13SM90_TMA_LOADENS4_14ComposedLayoutINS4_7SwizzleILi3ELi4ELi3EEENS4_18smem_ptr_flag_bitsILi8EEENST_INS5_IJNSA_ILi8EEESH_EEENS5_IJSH_SB_EEEEEEEvNS4_8identityES12_S1C_vS1D_EENS_8epilogue10collective6detail29Sm90TmaWarpSpecializedAdapterINS1G_15DefaultEpilogueISJ_SK_SK_NS1F_6thread17LinearCombinationISJ_Li1EffLNS1K_9ScaleType4KindE0ELNS_15FloatRoundStyleE2ESJ_EENS1_15EpilogueDefaultEEEEEvvEEEEvNT_6ParamsE)
        /*0270*/ 	.short	0x0210
        /*0272*/ 	.short	0x0470


	//----- nvinfo : EIATTR_SW_WAR
	.align		4
.L_36:
        /*0274*/ 	.byte	0x04, 0x36
        /*0276*/ 	.short	(.L_38 - .L_37)
.L_37:
        /*0278*/ 	.word	0x00000008
.L_38:


//--------------------- .nv.callgraph             --------------------------
	.section	.nv.callgraph,"",@"SHT_CUDA_CALLGRAPH"
	.align	4
	.sectionentsize	8
	.align		4
        /*0000*/ 	.word	0x00000000
	.align		4
        /*0004*/ 	.word	0xffffffff
	.align		4
        /*0008*/ 	.word	0x00000000
	.align		4
        /*000c*/ 	.word	0xfffffffe
	.align		4
        /*0010*/ 	.word	0x00000000
	.align		4
        /*0014*/ 	.word	0xfffffffd
	.align		4
        /*0018*/ 	.word	0x00000000
	.align		4
        /*001c*/ 	.word	0xfffffffc


//--------------------- .nv.constant4             --------------------------
	.section	.nv.constant4,"a",@progbits
	.align	8
	.align		8
.nv.constant4:
        /*0000*/ 	.dword	_ZN39_INTERNAL_d281fab2_4_k_cu_3a48df2c_32844cuda3std3__45__cpo5beginE
	.align		8
        /*0008*/ 	.dword	_ZN39_INTERNAL_d281fab2_4_k_cu_3a48df2c_32844cuda3std3__45__cpo3endE
	.align		8
        /*0010*/ 	.dword	_ZN39_INTERNAL_d281fab2_4_k_cu_3a48df2c_32844cuda3std3__45__cpo6cbeginE
	.align		8
        /*0018*/ 	.dword	_ZN39_INTERNAL_d281fab2_4_k_cu_3a48df2c_32844cuda3std3__45__cpo4cendE
	.align		8
        /*0020*/ 	.dword	_ZN39_INTERNAL_d281fab2_4_k_cu_3a48df2c_32844cuda3std3__441_GLOBAL__N__d281fab2_4_k_cu_3a48df2c_32846ignoreE
	.align		8
        /*0028*/ 	.dword	_ZN39_INTERNAL_d281fab2_4_k_cu_3a48df2c_32844cuda3std3__419piecewise_constructE
	.align		8
        /*0030*/ 	.dword	_ZN39_INTERNAL_d281fab2_4_k_cu_3a48df2c_32844cuda3std3__48in_placeE
	.align		8
        /*0038*/ 	.dword	_ZN39_INTERNAL_d281fab2_4_k_cu_3a48df2c_32844cuda3std6ranges3__45__cpo4swapE
	.align		8
        /*0040*/ 	.dword	_ZN39_INTERNAL_d281fab2_4_k_cu_3a48df2c_32844cuda3std6ranges3__45__cpo9iter_moveE
	.align		8
        /*0048*/ 	.dword	_ZN39_INTERNAL_d281fab2_4_k_cu_3a48df2c_32844cute7productE
	.align		8
        /*0050*/ 	.dword	_ZN39_INTERNAL_d281fab2_4_k_cu_3a48df2c_32844cute1_E


//--------------------- .text._ZN7cutlass13device_kernelINS_4gemm6kernel13GemmUniversalIN4cute5tupleIJiiiiEEENS1_10collective13CollectiveMmaINS1_37MainloopSm90TmaGmmaWarpSpecializedFP8ILi4ENS5_IJNS4_1CILi1EEESB_SB_EEENS1_35KernelTmaWarpSpecializedCooperativeEEENS5_IJNSA_ILi384EEENSA_ILi32EEENSA_ILi128EEEEEENS_12float_e4m3_tENS5_IJlSB_lEEESJ_SK_NS4_8TiledMMAINS4_8MMA_AtomIJNS4_4SM904GMMA30MMA_64x32x32_F32E4M3E4M3_SS_TNILNSO_7ScaleInE1ELSQ_1EEEEEENS4_6LayoutINS5_IJNSA_ILi2EEESB_SB_EEENS5_IJSB_NSA_ILi0EEESW_EEEEENS5_IJNS4_10UnderscoreESZ_SZ_EEEEENS4_13SM90_TMA_LOADENS4_14ComposedLayoutINS4_7SwizzleILi3ELi4ELi3EEENS4_18smem_ptr_flag_bitsILi8EEENST_INS5_IJNSA_ILi8EEESH_EEENS5_IJSH_SB_EEEEEEEvNS4_8identityES12_S1C_vS1D_EENS_8epilogue10collective6detail29Sm90TmaWarpSpecializedAdapterINS1G_15DefaultEpilogueISJ_SK_SK_NS1F_6thread17LinearCombinationISJ_Li1EffLNS1K_9ScaleType4KindE0ELNS_15FloatRoundStyleE2ESJ_EENS1_15EpilogueDefaultEEEEEvvEEEEvNT_6ParamsE --------------------------
	.section	.text._ZN7cutlass13device_kernelINS_4gemm6kernel13GemmUniversalIN4cute5tupleIJiiiiEEENS1_10collective13CollectiveMmaINS1_37MainloopSm90TmaGmmaWarpSpecializedFP8ILi4ENS5_IJNS4_1CILi1EEESB_SB_EEENS1_35KernelTmaWarpSpecializedCooperativeEEENS5_IJNSA_ILi384EEENSA_ILi32EEENSA_ILi128EEEEEENS_12float_e4m3_tENS5_IJlSB_lEEESJ_SK_NS4_8TiledMMAINS4_8MMA_AtomIJNS4_4SM904GMMA30MMA_64x32x32_F32E4M3E4M3_SS_TNILNSO_7ScaleInE1ELSQ_1EEEEEENS4_6LayoutINS5_IJNSA_ILi2EEESB_SB_EEENS5_IJSB_NSA_ILi0EEESW_EEEEENS5_IJNS4_10UnderscoreESZ_SZ_EEEEENS4_13SM90_TMA_LOADENS4_14ComposedLayoutINS4_7SwizzleILi3ELi4ELi3EEENS4_18smem_ptr_flag_bitsILi8EEENST_INS5_IJNSA_ILi8EEESH_EEENS5_IJSH_SB_EEEEEEEvNS4_8identityES12_S1C_vS1D_EENS_8epilogue10collective6detail29Sm90TmaWarpSpecializedAdapterINS1G_15DefaultEpilogueISJ_SK_SK_NS1F_6thread17LinearCombinationISJ_Li1EffLNS1K_9ScaleType4KindE0ELNS_15FloatRoundStyleE2ESJ_EENS1_15EpilogueDefaultEEEEEvvEEEEvNT_6ParamsE,"ax",@progbits
	.align	128
.text._ZN7cutlass13device_kernelINS_4gemm6kernel13GemmUniversalIN4cute5tupleIJiiiiEEENS1_10collective13CollectiveMmaINS1_37MainloopSm90TmaGmmaWarpSpecializedFP8ILi4ENS5_IJNS4_1CILi1EEESB_SB_EEENS1_35KernelTmaWarpSpecializedCooperativeEEENS5_IJNSA_ILi384EEENSA_ILi32EEENSA_ILi128EEEEEENS_12float_e4m3_tENS5_IJlSB_lEEESJ_SK_NS4_8TiledMMAINS4_8MMA_AtomIJNS4_4SM904GMMA30MMA_64x32x32_F32E4M3E4M3_SS_TNILNSO_7ScaleInE1ELSQ_1EEEEEENS4_6LayoutINS5_IJNSA_ILi2EEESB_SB_EEENS5_IJSB_NSA_ILi0EEESW_EEEEENS5_IJNS4_10UnderscoreESZ_SZ_EEEEENS4_13SM90_TMA_LOADENS4_14ComposedLayoutINS4_7SwizzleILi3ELi4ELi3EEENS4_18smem_ptr_flag_bitsILi8EEENST_INS5_IJNSA_ILi8EEESH_EEENS5_IJSH_SB_EEEEEEEvNS4_8identityES12_S1C_vS1D_EENS_8epilogue10collective6detail29Sm90TmaWarpSpecializedAdapterINS1G_15DefaultEpilogueISJ_SK_SK_NS1F_6thread17LinearCombinationISJ_Li1EffLNS1K_9ScaleType4KindE0ELNS_15FloatRoundStyleE2ESJ_EENS1_15EpilogueDefaultEEEEEvvEEEEvNT_6ParamsE:
        .type           _ZN7cutlass13device_kernelINS_4gemm6kernel13GemmUniversalIN4cute5tupleIJiiiiEEENS1_10collective13CollectiveMmaINS1_37MainloopSm90TmaGmmaWarpSpecializedFP8ILi4ENS5_IJNS4_1CILi1EEESB_SB_EEENS1_35KernelTmaWarpSpecializedCooperativeEEENS5_IJNSA_ILi384EEENSA_ILi32EEENSA_ILi128EEEEEENS_12float_e4m3_tENS5_IJlSB_lEEESJ_SK_NS4_8TiledMMAINS4_8MMA_AtomIJNS4_4SM904GMMA30MMA_64x32x32_F32E4M3E4M3_SS_TNILNSO_7ScaleInE1ELSQ_1EEEEEENS4_6LayoutINS5_IJNSA_ILi2EEESB_SB_EEENS5_IJSB_NSA_ILi0EEESW_EEEEENS5_IJNS4_10UnderscoreESZ_SZ_EEEEENS4_13SM90_TMA_LOADENS4_14ComposedLayoutINS4_7SwizzleILi3ELi4ELi3EEENS4_18smem_ptr_flag_bitsILi8EEENST_INS5_IJNSA_ILi8EEESH_EEENS5_IJSH_SB_EEEEEEEvNS4_8identityES12_S1C_vS1D_EENS_8epilogue10collective6detail29Sm90TmaWarpSpecializedAdapterINS1G_15DefaultEpilogueISJ_SK_SK_NS1F_6thread17LinearCombinationISJ_Li1EffLNS1K_9ScaleType4KindE0ELNS_15FloatRoundStyleE2ESJ_EENS1_15EpilogueDefaultEEEEEvvEEEEvNT_6ParamsE,@function
        .size           _ZN7cutlass13device_kernelINS_4gemm6kernel13GemmUniversalIN4cute5tupleIJiiiiEEENS1_10collective13CollectiveMmaINS1_37MainloopSm90TmaGmmaWarpSpecializedFP8ILi4ENS5_IJNS4_1CILi1EEESB_SB_EEENS1_35KernelTmaWarpSpecializedCooperativeEEENS5_IJNSA_ILi384EEENSA_ILi32EEENSA_ILi128EEEEEENS_12float_e4m3_tENS5_IJlSB_lEEESJ_SK_NS4_8TiledMMAINS4_8MMA_AtomIJNS4_4SM904GMMA30MMA_64x32x32_F32E4M3E4M3_SS_TNILNSO_7ScaleInE1ELSQ_1EEEEEENS4_6LayoutINS5_IJNSA_ILi2EEESB_SB_EEENS5_IJSB_NSA_ILi0EEESW_EEEEENS5_IJNS4_10UnderscoreESZ_SZ_EEEEENS4_13SM90_TMA_LOADENS4_14ComposedLayoutINS4_7SwizzleILi3ELi4ELi3EEENS4_18smem_ptr_flag_bitsILi8EEENST_INS5_IJNSA_ILi8EEESH_EEENS5_IJSH_SB_EEEEEEEvNS4_8identityES12_S1C_vS1D_EENS_8epilogue10collective6detail29Sm90TmaWarpSpecializedAdapterINS1G_15DefaultEpilogueISJ_SK_SK_NS1F_6thread17LinearCombinationISJ_Li1EffLNS1K_9ScaleType4KindE0ELNS_15FloatRoundStyleE2ESJ_EENS1_15EpilogueDefaultEEEEEvvEEEEvNT_6ParamsE,(.L_x_75 - _ZN7cutlass13device_kernelINS_4gemm6kernel13GemmUniversalIN4cute5tupleIJiiiiEEENS1_10collective13CollectiveMmaINS1_37MainloopSm90TmaGmmaWarpSpecializedFP8ILi4ENS5_IJNS4_1CILi1EEESB_SB_EEENS1_35KernelTmaWarpSpecializedCooperativeEEENS5_IJNSA_ILi384EEENSA_ILi32EEENSA_ILi128EEEEEENS_12float_e4m3_tENS5_IJlSB_lEEESJ_SK_NS4_8TiledMMAINS4_8MMA_AtomIJNS4_4SM904GMMA30MMA_64x32x32_F32E4M3E4M3_SS_TNILNSO_7ScaleInE1ELSQ_1EEEEEENS4_6LayoutINS5_IJNSA_ILi2EEESB_SB_EEENS5_IJSB_NSA_ILi0EEESW_EEEEENS5_IJNS4_10UnderscoreESZ_SZ_EEEEENS4_13SM90_TMA_LOADENS4_14ComposedLayoutINS4_7SwizzleILi3ELi4ELi3EEENS4_18smem_ptr_flag_bitsILi8EEENST_INS5_IJNSA_ILi8EEESH_EEENS5_IJSH_SB_EEEEEEEvNS4_8identityES12_S1C_vS1D_EENS_8epilogue10collective6detail29Sm90TmaWarpSpecializedAdapterINS1G_15DefaultEpilogueISJ_SK_SK_NS1F_6thread17LinearCombinationISJ_Li1EffLNS1K_9ScaleType4KindE0ELNS_15FloatRoundStyleE2ESJ_EENS1_15EpilogueDefaultEEEEEvvEEEEvNT_6ParamsE)
        .other          _ZN7cutlass13device_kernelINS_4gemm6kernel13GemmUniversalIN4cute5tupleIJiiiiEEENS1_10collective13CollectiveMmaINS1_37MainloopSm90TmaGmmaWarpSpecializedFP8ILi4ENS5_IJNS4_1CILi1EEESB_SB_EEENS1_35KernelTmaWarpSpecializedCooperativeEEENS5_IJNSA_ILi384EEENSA_ILi32EEENSA_ILi128EEEEEENS_12float_e4m3_tENS5_IJlSB_lEEESJ_SK_NS4_8TiledMMAINS4_8MMA_AtomIJNS4_4SM904GMMA30MMA_64x32x32_F32E4M3E4M3_SS_TNILNSO_7ScaleInE1ELSQ_1EEEEEENS4_6LayoutINS5_IJNSA_ILi2EEESB_SB_EEENS5_IJSB_NSA_ILi0EEESW_EEEEENS5_IJNS4_10UnderscoreESZ_SZ_EEEEENS4_13SM90_TMA_LOADENS4_14ComposedLayoutINS4_7SwizzleILi3ELi4ELi3EEENS4_18smem_ptr_flag_bitsILi8EEENST_INS5_IJNSA_ILi8EEESH_EEENS5_IJSH_SB_EEEEEEEvNS4_8identityES12_S1C_vS1D_EENS_8epilogue10collective6detail29Sm90TmaWarpSpecializedAdapterINS1G_15DefaultEpilogueISJ_SK_SK_NS1F_6thread17LinearCombinationISJ_Li1EffLNS1K_9ScaleType4KindE0ELNS_15FloatRoundStyleE2ESJ_EENS1_15EpilogueDefaultEEEEEvvEEEEvNT_6ParamsE,@"STO_CUDA_ENTRY STV_DEFAULT"
_ZN7cutlass13device_kernelINS_4gemm6kernel13GemmUniversalIN4cute5tupleIJiiiiEEENS1_10collective13CollectiveMmaINS1_37MainloopSm90TmaGmmaWarpSpecializedFP8ILi4ENS5_IJNS4_1CILi1EEESB_SB_EEENS1_35KernelTmaWarpSpecializedCooperativeEEENS5_IJNSA_ILi384EEENSA_ILi32EEENSA_ILi128EEEEEENS_12float_e4m3_tENS5_IJlSB_lEEESJ_SK_NS4_8TiledMMAINS4_8MMA_AtomIJNS4_4SM904GMMA30MMA_64x32x32_F32E4M3E4M3_SS_TNILNSO_7ScaleInE1ELSQ_1EEEEEENS4_6LayoutINS5_IJNSA_ILi2EEESB_SB_EEENS5_IJSB_NSA_ILi0EEESW_EEEEENS5_IJNS4_10UnderscoreESZ_SZ_EEEEENS4_13SM90_TMA_LOADENS4_14ComposedLayoutINS4_7SwizzleILi3ELi4ELi3EEENS4_18smem_ptr_flag_bitsILi8EEENST_INS5_IJNSA_ILi8EEESH_EEENS5_IJSH_SB_EEEEEEEvNS4_8identityES12_S1C_vS1D_EENS_8epilogue10collective6detail29Sm90TmaWarpSpecializedAdapterINS1G_15DefaultEpilogueISJ_SK_SK_NS1F_6thread17LinearCombinationISJ_Li1EffLNS1K_9ScaleType4KindE0ELNS_15FloatRoundStyleE2ESJ_EENS1_15EpilogueDefaultEEEEEvvEEEEvNT_6ParamsE:
[----:B------:R-:W-:Y:S01]  /*0000*/  LDC R1, c[0x0][0x28] ;  /* 0x00000a00ff017b82 */ /* 0x000fe20000000800 */
[----:B------:R-:W0:Y:S01]  /*0010*/  S2R R4, SR_TID.X ;  /* 0x0000000000047919 */ /* 0x000e220000002100 */
[----:B------:R-:W-:Y:S01]  /*0020*/  ELECT P0, URZ, PT ;  /* 0x00000000003f782f */ /* 0x000fe20003800000 */
[----:B------:R-:W-:Y:S01]  /*0030*/  BSSY B0, `(.L_x_0) ;  /* 0x000000f000007945 */ /* 0x000fe20003800000 */
[--C-:B0-----:R-:W-:Y:S02]  /*0040*/  SHF.R.U32.HI R2, RZ, 0x5, R4.reuse ;  /* 0x00000005ff027819 */ /* 0x101fe40000011604 */
[----:B------:R-:W-:-:S03]  /*0050*/  SHF.R.U32.HI R0, RZ, 0x7, R4 ;  /* 0x00000007ff007819 */ /* 0x000fc60000011604 */
[----:B------:R-:W0:Y:S04]  /*0060*/  SHFL.IDX PT, R6, R2, RZ, 0x1f ;  /* 0x00001fff02067589 */ /* 0x000e2800000e0000 */
[----:B------:R1:W2:Y:S01]  /*0070*/  SHFL.IDX PT, R5, R0, RZ, 0x1f ;  /* 0x00001fff00057589 */ /* 0x0002a200000e0000 */
[----:B0-----:R-:W-:-:S13]  /*0080*/  ISETP.NE.OR P0, PT, R6, RZ, !P0 ;  /* 0x000000ff0600720c */ /* 0x001fda0004705670 */
[----:B-12---:R-:W-:Y:S05]  /*0090*/  @P0 BRA `(.L_x_1) ;  /* 0x0000000000200947 */ /* 0x006fea0003800000 */
[----:B------:R-:W-:Y:S02]  /*00a0*/  ULDC.64 UR4, c[0x0][0x198] ;  /* 0x0000660000047ab9 */ /* 0x000fe40000000a00 */
[----:B------:R-:W-:Y:S02]  /*00b0*/  UIADD3 UR6, UP0, UR4, 0xf0, URZ ;  /* 0x000000f004067890 */ /* 0x000fe4000ff1e03f */
[----:B------:R-:W-:Y:S02]  /*00c0*/  UIADD3 UR4, UP1, UR4, 0x1f0, URZ ;  /* 0x000001f004047890 */ /* 0x000fe4000ff3e03f */
[----:B------:R-:W-:Y:S02]  /*00d0*/  UIADD3.X UR7, URZ, UR5, URZ, UP0, !UPT ;  /* 0x000000053f077290 */ /* 0x000fe400087fe43f */
[----:B------:R-:W-:-:S07]  /*00e0*/  UIADD3.X UR5, URZ, UR5, URZ, UP1, !UPT ;  /* 0x000000053f057290 */ /* 0x000fce0008ffe43f */
[----:B------:R0:W-:Y:S02]  /*00f0*/  UTMACCTL.PF [UR6] ;  /* 0x00000000060079b9 */ /* 0x0001e40008040000 */
[----:B------:R0:W-:Y:S02]  /*0100*/  UTMACCTL.PF [UR4] ;  /* 0x00000000040079b9 */ /* 0x0001e40008040000 */
[----:B0-----:R-:W-:Y:S01]  /*0110*/  NOP ;  /* 0x0000000000007918 */ /* 0x001fe20000000000 */
.L_x_1:
[----:B------:R-:W-:Y:S05]  /*0120*/  BSYNC B0 ;  /* 0x0000000000007941 */ /* 0x000fea0003800000 */
.L_x_0:
[----:B------:R-:W0:Y:S02]  /*0130*/  SHFL.IDX PT, R0, R2, RZ, 0x1f ;  /* 0x00001fff02007589 */ /* 0x000e2400000e0000 */
[----:B0-----:R-:W-:-:S13]  /*0140*/  ISETP.NE.AND P0, PT, R0, RZ, PT ;  /* 0x000000ff0000720c */ /* 0x001fda0003f05270 */
[----:B------:R-:W-:Y:S05]  /*0150*/  @P0 BRA `(.L_x_2) ;  /* 0x0000000000580947 */ /* 0x000fea0003800000 */
[----:B------:R-:W0:Y:S01]  /*0160*/  S2UR UR8, SR_CgaCtaId ;  /* 0x00000000000879c3 */ /* 0x000e220000008800 */
[----:B------:R-:W-:Y:S01]  /*0170*/  UMOV UR4, 0x400 ;  /* 0x0000040000047882 */ /* 0x000fe20000000000 */
[----:B------:R-:W-:Y:S01]  /*0180*/  UMOV UR5, 0x1 ;  /* 0x0000000100057882 */ /* 0x000fe20000000000 */
[----:B------:R-:W-:Y:S01]  /*0190*/  UMOV UR6, 0x100 ;  /* 0x0000010000067882 */ /* 0x000fe20000000000 */
[----:B------:R-:W-:Y:S01]  /*01a0*/  ELECT P0, URZ, PT ;  /* 0x00000000003f782f */ /* 0x000fe20003800000 */
[----:B------:R-:W-:-:S04]  /*01b0*/  UIADD3 UR6, -UR6, 0x100000, URZ ;  /* 0x0010000006067890 */ /* 0x000fc8000fffe13f */
[----:B------:R-:W-:Y:S02]  /*01c0*/  USHF.L.U32 UR7, UR6, 0xb, URZ ;  /* 0x0000000b06077899 */ /* 0x000fe4000800063f */
[----:B------:R-:W-:Y:S02]  /*01d0*/  USHF.L.U32 UR6, UR6, 0x1, URZ ;  /* 0x0000000106067899 */ /* 0x000fe4000800063f */
[----:B0-----:R-:W-:Y:S02]  /*01e0*/  ULEA UR8, UR8, UR4, 0x18 ;  /* 0x0000000408087291 */ /* 0x001fe4000f8ec03f */
[----:B------:R-:W-:-:S04]  /*01f0*/  UIADD3 UR4, -UR5, 0x100000, URZ ;  /* 0x0010000005047890 */ /* 0x000fc8000fffe13f */
[----:B------:R-:W-:Y:S02]  /*0200*/  USHF.L.U32 UR5, UR4, 0xb, URZ ;  /* 0x0000000b04057899 */ /* 0x000fe4000800063f */
[----:B------:R-:W-:Y:S01]  /*0210*/  USHF.L.U32 UR4, UR4, 0x1, URZ ;  /* 0x0000000104047899 */ /* 0x000fe2000800063f */
[----:B------:R-:W0:Y:S11]  /*0220*/  FENCE.VIEW.ASYNC.S ;  /* 0x00000000000073c6 */ /* 0x000e360000000000 */
[----:B0-----:R0:W1:Y:S01]  /*0230*/  SYNCS.EXCH.64 URZ, [UR8], UR4 ;  /* 0x00000004083f75b2 */ /* 0x0010620008000100 */
[----:B------:R0:W2:Y:S01]  /*0240*/  SYNCS.EXCH.64 URZ, [UR8+0x20], UR6 ;  /* 0x00002006083f75b2 */ /* 0x0000a20008000100 */
[----:B------:R0:W3:Y:S01]  /*0250*/  SYNCS.EXCH.64 URZ, [UR8+0x8], UR4 ;  /* 0x00000804083f75b2 */ /* 0x0000e20008000100 */
[----:B------:R0:W4:Y:S01]  /*0260*/  SYNCS.EXCH.64 URZ, [UR8+0x28], UR6 ;  /* 0x00002806083f75b2 */ /* 0x0001220008000100 */
[----:B------:R0:W0:Y:S01]  /*0270*/  SYNCS.EXCH.64 URZ, [UR8+0x10], UR4 ;  /* 0x00001004083f75b2 */ /* 0x0000220008000100 */
[----:B------:R0:W0:Y:S01]  /*0280*/  SYNCS.EXCH.64 URZ, [UR8+0x30], UR6 ;  /* 0x00003006083f75b2 */ /* 0x0000220008000100 */
[----:B------:R0:W0:Y:S01]  /*0290*/  SYNCS.EXCH.64 URZ, [UR8+0x18], UR4 ;  /* 0x00001804083f75b2 */ /* 0x0000220008000100 */
[----:B------:R0:W0:Y:S01]  /*02a0*/  SYNCS.EXCH.64 URZ, [UR8+0x38], UR6 ;  /* 0x00003806083f75b2 */ /* 0x0000220008000100 */
[----:B------:R-:W-:Y:S01]  /*02b0*/  NOP ;  /* 0x0000000000007918 */ /* 0x000fe20000000000 */
.L_x_2:
[----:B------:R-:W5:Y:S01]  /*02c0*/  SHFL.IDX PT, R2, R2, RZ, 0x1f ;  /* 0x00001fff02027589 */ /* 0x000f6200000e0000 */
[----:B------:R-:W1:Y:S01]  /*02d0*/  LDC R0, c[0x0][0x65c] ;  /* 0x00019700ff007b82 */ /* 0x000e620000000800 */
[----:B------:R-:W-:Y:S02]  /*02e0*/  ELECT P0, URZ, PT ;  /* 0x00000000003f782f */ /* 0x000fe40003800000 */
[----:B------:R-:W-:Y:S01]  /*02f0*/  SHF.R.S32.HI R3, RZ, 0x1f, R6 ;  /* 0x0000001fff037819 */ /* 0x000fe20000011406 */
[----:B------:R-:W2:Y:S01]  /*0300*/  S2R R7, SR_CTAID.Y ;  /* 0x0000000000077919 */ /* 0x000ea20000002600 */
[----:B0-----:R-:W-:Y:S01]  /*0310*/  UMOV UR4, 0x20 ;  /* 0x0000002000047882 */ /* 0x001fe20000000000 */
[C---:B------:R-:W-:Y:S01]  /*0320*/  ISETP.NE.AND P2, PT, R5.reuse, RZ, PT ;  /* 0x000000ff0500720c */ /* 0x040fe20003f45270 */
[----:B------:R-:W-:Y:S01]  /*0330*/  VIADD R12, R5, 0xffffffff ;  /* 0xffffffff050c7836 */ /* 0x000fe20000000000 */
[----:B------:R-:W0:Y:S01]  /*0340*/  S2R R8, SR_CTAID.X ;  /* 0x0000000000087919 */ /* 0x000e220000002500 */
[----:B------:R-:W-:Y:S01]  /*0350*/  LEA.HI R3, R3, R6, RZ, 0x2 ;  /* 0x0000000603037211 */ /* 0x000fe200078f10ff */
[----:B------:R-:W-:Y:S01]  /*0360*/  NOP ;  /* 0x0000000000007918 */ /* 0x000fe20000000000 */
[----:B------:R-:W-:Y:S01]  /*0370*/  NOP ;  /* 0x0000000000007918 */ /* 0x000fe20000000000 */
[----:B------:R-:W-:-:S02]  /*0380*/  LOP3.LUT R122, R122, 0xfffffffb, RZ, 0xc0, !PT ;  /* 0xfffffffb7a7a7812 */ /* 0x000fc400078ec0ff */
[----:B------:R-:W-:Y:S02]  /*0390*/  LOP3.LUT R3, R3, 0xfffffffc, RZ, 0xc0, !PT ;  /* 0xfffffffc03037812 */ /* 0x000fe400078ec0ff */
[----:B------:R-:W-:-:S03]  /*03a0*/  ISETP.GE.U32.AND P1, PT, R12, 0x2, PT ;  /* 0x000000020c00780c */ /* 0x000fc60003f26070 */
[----:B------:R-:W-:Y:S01]  /*03b0*/  IMAD.IADD R6, R6, 0x1, -R3 ;  /* 0x0000000106067824 */ /* 0x000fe200078e0a03 */
[----:B-----5:R-:W-:Y:S02]  /*03c0*/  ISETP.NE.OR P0, PT, R2, RZ, !P0 ;  /* 0x000000ff0200720c */ /* 0x020fe40004705670 */
[----:B-1----:R-:W-:-:S11]  /*03d0*/  ISETP.NE.AND P3, PT, R0, 0x1, PT ;  /* 0x000000010000780c */ /* 0x002fd60003f65270 */
[----:B------:R-:W-:Y:S01]  /*03e0*/  VOTEU.ALL UP0, P0 ;  /* 0x00000000003f7886 */ /* 0x000fe20000000000 */
[----:B------:R-:W-:Y:S01]  /*03f0*/  VOTEU.ALL UP1, P0 ;  /* 0x00000000003f7886 */ /* 0x000fe20000020000 */
[----:B------:R-:W0:Y:S01]  /*0400*/  @P3 LDC R9, c[0x0][0x10] ;  /* 0x00000400ff093b82 */ /* 0x000e220000000800 */
[----:B--2---:R-:W-:Y:S01]  /*0410*/  @P3 IMAD.MOV.U32 R2, RZ, RZ, R7 ;  /* 0x000000ffff023224 */ /* 0x004fe200078e0007 */
[----:B------:R-:W-:Y:S01]  /*0420*/  @P3 LOP3.LUT R122, R122, 0x4, RZ, 0xfc, !PT ;  /* 0x000000047a7a3812 */ /* 0x000fe200078efcff */
[----:B------:R-:W-:Y:S01]  /*0430*/  @!UP0 UMOV UR6, 0x400 ;  /* 0x0000040000068882 */ /* 0x000fe20000000000 */
[----:B------:R-:W-:-:S04]  /*0440*/  @!UP0 UIADD3 UR4, -UR4, 0x100000, URZ ;  /* 0x0010000004048890 */ /* 0x000fc8000fffe13f */
[----:B------:R-:W-:Y:S02]  /*0450*/  @!UP0 USHF.L.U32 UR5, UR4, 0xb, URZ ;  /* 0x0000000b04058899 */ /* 0x000fe4000800063f */
[----:B------:R-:W-:Y:S01]  /*0460*/  @!UP0 USHF.L.U32 UR4, UR4, 0x1, URZ ;  /* 0x0000000104048899 */ /* 0x000fe2000800063f */
[----:B------:R-:W-:Y:S01]  /*0470*/  @P3 IMAD.MOV.U32 R3, RZ, RZ, RZ ;  /* 0x000000ffff033224 */ /* 0x000fe200078e00ff */
[----:B------:R-:W1:Y:S08]  /*0480*/  @!UP0 S2UR UR7, SR_CgaCtaId ;  /* 0x00000000000789c3 */ /* 0x000e700000008800 */
[----:B------:R-:W2:Y:S01]  /*0490*/  @!P3 LDC R10, c[0x0][0xc] ;  /* 0x00000300ff0abb82 */ /* 0x000ea20000000800 */
[----:B0-----:R-:W-:-:S04]  /*04a0*/  @P3 IMAD.WIDE.U32 R2, R8, R9, R2 ;  /* 0x0000000908023225 */ /* 0x001fc800078e0002 */
[----:B------:R-:W-:Y:S01]  /*04b0*/  IMAD.MOV.U32 R9, RZ, RZ, RZ ;  /* 0x000000ffff097224 */ /* 0x000fe200078e00ff */
[----:B-1----:R-:W-:Y:S01]  /*04c0*/  @!UP0 ULEA UR6, UR7, UR6, 0x18 ;  /* 0x0000000607068291 */ /* 0x002fe2000f8ec03f */
[----:B------:R-:W-:Y:S01]  /*04d0*/  VOTEU.ALL UP0, P0 ;  /* 0x00000000003f7886 */ /* 0x000fe20000000000 */
[----:B------:R-:W-:-:S04]  /*04e0*/  ISETP.NE.AND P0, PT, R6, 0x3, PT ;  /* 0x000000030600780c */ /* 0x000fc80003f05270 */
[----:B------:R-:W-:Y:S01]  /*04f0*/  ISETP.EQ.OR P0, PT, R6, RZ, !P0 ;  /* 0x000000ff0600720c */ /* 0x000fe20004702670 */
[----:B--2---:R-:W-:-:S03]  /*0500*/  @!P3 IMAD.WIDE.U32 R10, R10, R7, R8 ;  /* 0x000000070a0ab225 */ /* 0x004fc600078e0008 */
[----:B------:R-:W-:Y:S01]  /*0510*/  ISETP.EQ.AND P0, PT, R5, RZ, P0 ;  /* 0x000000ff0500720c */ /* 0x000fe20000702270 */
[----:B------:R-:W-:Y:S01]  /*0520*/  @P3 IMAD.MOV.U32 R5, RZ, RZ, RZ ;  /* 0x000000ffff053224 */ /* 0x000fe200078e00ff */
[----:B------:R-:W0:Y:S02]  /*0530*/  FENCE.VIEW.ASYNC.S ;  /* 0x00000000000073c6 */ /* 0x000e240000000000 */
[----:B0-----:R0:W3:Y:S01]  /*0540*/  @!UP0 SYNCS.EXCH.64 URZ, [UR6+0x50], UR4 ;  /* 0x00005004063f85b2 */ /* 0x0010e20008000100 */
[----:B------:R-:W-:Y:S02]  /*0550*/  @!P3 IMAD.MOV.U32 R2, RZ, RZ, R10 ;  /* 0x000000ffff02b224 */ /* 0x000fe400078e000a */
[----:B------:R-:W-:Y:S01]  /*0560*/  @P3 IMAD.IADD R3, R3, 0x1, R5 ;  /* 0x0000000103033824 */ /* 0x000fe200078e0205 */
[----:B------:R-:W-:Y:S01]  /*0570*/  SEL R5, RZ, 0x1, !P0 ;  /* 0x00000001ff057807 */ /* 0x000fe20004000000 */
[----:B------:R-:W-:-:S03]  /*0580*/  @!P3 IMAD.MOV.U32 R3, RZ, RZ, R11 ;  /* 0x000000ffff03b224 */ /* 0x000fc600078e000b */
[----:B------:R-:W-:Y:S01]  /*0590*/  SEL R5, R5, 0x2, P1 ;  /* 0x0000000205057807 */ /* 0x000fe20000800000 */
[----:B------:R0:W3:Y:S01]  /*05a0*/  @!UP1 SYNCS.EXCH.64 URZ, [UR6+0x58], UR4 ;  /* 0x00005804063f95b2 */ /* 0x0000e20008000100 */
[----:B------:R-:W-:Y:S01]  /*05b0*/  NOP ;  /* 0x0000000000007918 */ /* 0x000fe20000000000 */
[----:B---34-:R-:W-:Y:S06]  /*05c0*/  BAR.SYNC.DEFER_BLOCKING 0x0 ;  /* 0x0000000000007b1d */ /* 0x018fec0000010000 */
[----:B------:R-:W-:Y:S05]  /*05d0*/  @!P2 BRA `(.L_x_3) ;  /* 0x0000007800f4a947 */ /* 0x000fea0003800000 */
[----:B------:R-:W-:-:S13]  /*05e0*/  ISETP.GT.U32.AND P0, PT, R12, 0x1, PT ;  /* 0x000000010c00780c */ /* 0x000fda0003f04070 */
[----:B0-----:R-:W-:Y:S05]  /*05f0*/  @P0 EXIT ;  /* 0x000000000000094d */ /* 0x001fea0003800000 */
[----:B------:R-:W-:Y:S01]  /*0600*/  ULDC.64 UR4, c[0x0][0x650] ;  /* 0x0001940000047ab9 */ /* 0x000fe20000000a00 */
[----:B------:R-:W-:Y:S01]  /*0610*/  PRMT R11, RZ, 0x7610, R11 ;  /* 0x00007610ff0b7816 */ /* 0x000fe2000000000b */
[----:B------:R-:W-:Y:S01]  /*0620*/  IMAD.MOV.U32 R6, RZ, RZ, -0x1 ;  /* 0xffffffffff067424 */ /* 0x000fe200078e00ff */
[----:B------:R-:W-:Y:S01]  /*0630*/  ISETP.GE.U32.AND P0, PT, R2, UR4, PT ;  /* 0x0000000402007c0c */ /* 0x000fe2000bf06070 */
[----:B------:R-:W-:Y:S02]  /*0640*/  IMAD.MOV.U32 R12, RZ, RZ, -0x1 ;  /* 0xffffffffff0c7424 */ /* 0x000fe400078e00ff */
[----:B------:R-:W-:Y:S01]  /*0650*/  IMAD.MOV.U32 R10, RZ, RZ, -0x1 ;  /* 0xffffffffff0a7424 */ /* 0x000fe200078e00ff */
[----:B------:R-:W-:-:S13]  /*0660*/  ISETP.GE.U32.AND.EX P0, PT, R3, UR5, PT, P0 ;  /* 0x0000000503007c0c */ /* 0x000fda000bf06100 */
[----:B------:R-:W-:Y:S05]  /*0670*/  @P0 BRA `(.L_x_4) ;  /* 0x0000000400580947 */ /* 0x000fea0003800000 */
[----:B------:R-:W0:Y:S01]  /*0680*/  LDC.64 R18, c[0x0][0x628] ;  /* 0x00018a00ff127b82 */ /* 0x000e220000000a00 */
[----:B------:R-:W-:Y:S02]  /*0690*/  IMAD.MOV.U32 R10, RZ, RZ, R2 ;  /* 0x000000ffff0a7224 */ /* 0x000fe400078e0002 */
[----:B------:R-:W-:-:S05]  /*06a0*/  IMAD.MOV.U32 R11, RZ, RZ, R3 ;  /* 0x000000ffff0b7224 */ /* 0x000fca00078e0003 */
[----:B------:R-:W1:Y:S08]  /*06b0*/  LDC R6, c[0x0][0x630] ;  /* 0x00018c00ff067b82 */ /* 0x000e700000000800 */
[----:B------:R-:W2:Y:S01]  /*06c0*/  LDC.64 R20, c[0x0][0x620] ;  /* 0x00018800ff147b82 */ /* 0x000ea20000000a00 */
[----:B0-----:R-:W-:-:S04]  /*06d0*/  ISETP.NE.U32.AND P0, PT, R18, RZ, PT ;  /* 0x000000ff1200720c */ /* 0x001fc80003f05070 */
[----:B------:R-:W-:-:S13]  /*06e0*/  ISETP.NE.AND.EX P0, PT, R19, RZ, PT, P0 ;  /* 0x000000ff1300720c */ /* 0x000fda0003f05300 */
[----:B-12---:R-:W-:Y:S05]  /*06f0*/  @!P0 BRA `(.L_x_5) ;  /* 0x0000000000288947 */ /* 0x006fea0003800000 */
[----:B------:R-:W0:Y:S02]  /*0700*/  LDC R15, c[0x0][0x634] ;  /* 0x00018d00ff0f7b82 */ /* 0x000e240000000800 */
[----:B0-----:R-:W-:-:S05]  /*0710*/  IADD3 R15, P0, R2, R15, RZ ;  /* 0x0000000f020f7210 */ /* 0x001fca0007f1e0ff */
[----:B------:R-:W-:-:S04]  /*0720*/  IMAD.X R17, RZ, RZ, R3, P0 ;  /* 0x000000ffff117224 */ /* 0x000fc800000e0603 */
[----:B------:R-:W-:-:S04]  /*0730*/  IMAD.WIDE.U32 R10, R17, R18, RZ ;  /* 0x00000012110a7225 */ /* 0x000fc800078e00ff */
[----:B------:R-:W-:-:S04]  /*0740*/  IMAD.WIDE.U32 R12, P0, R15, R19, R10 ;  /* 0x000000130f0c7225 */ /* 0x000fc8000780000a */
[----:B------:R-:W-:-:S04]  /*0750*/  IMAD.WIDE.U32 R10, R15, R18, RZ ;  /* 0x000000120f0a7225 */ /* 0x000fc800078e00ff */
[----:B------:R-:W-:Y:S01]  /*0760*/  IMAD.X R15, RZ, RZ, RZ, P0 ;  /* 0x000000ffff0f7224 */ /* 0x000fe200000e06ff */
[----:B------:R-:W-:Y:S01]  /*0770*/  IADD3 RZ, P0, R11, R12, RZ ;  /* 0x0000000c0bff7210 */ /* 0x000fe20007f1e0ff */
[----:B------:R-:W-:-:S04]  /*0780*/  IMAD.MOV.U32 R14, RZ, RZ, R13 ;  /* 0x000000ffff0e7224 */ /* 0x000fc800078e000d */
[----:B------:R-:W-:-:S08]  /*0790*/  IMAD.WIDE.U32.X R10, R17, R19, R14, P0 ;  /* 0x00000013110a7225 */ /* 0x000fd000000e040e */
.L_x_5:
[-CC-:B------:R-:W-:Y:S01]  /*07a0*/  SHF.R.U64 R25, R10, R6.reuse, R11.reuse ;  /* 0x000000060a197219 */ /* 0x180fe2000000120b */
[----:B------:R-:W0:Y:S01]  /*07b0*/  LDC R14, c[0x0][0x618] ;  /* 0x00018600ff0e7b82 */ /* 0x000e220000000800 */
[----:B------:R-:W-:Y:S01]  /*07c0*/  SHF.R.U32.HI R9, RZ, R6, R11 ;  /* 0x00000006ff097219 */ /* 0x000fe2000001160b */
[----:B------:R-:W-:Y:S01]  /*07d0*/  ULDC UR4, c[0x0][0x150] ;  /* 0x0000540000047ab9 */ /* 0x000fe20000000800 */
[----:B------:R-:W-:Y:S02]  /*07e0*/  IADD3 R13, P0, RZ, -R25, RZ ;  /* 0x80000019ff0d7210 */ /* 0x000fe40007f1e0ff */
[----:B------:R-:W-:-:S03]  /*07f0*/  I2FP.F32.U32 R6, R8 ;  /* 0x0000000800067245 */ /* 0x000fc60000201000 */
[----:B------:R-:W1:Y:S01]  /*0800*/  LDC.64 R26, c[0x0][0x640] ;  /* 0x00019000ff1a7b82 */ /* 0x000e620000000a00 */
[----:B------:R-:W-:Y:S02]  /*0810*/  IMAD.X R15, RZ, RZ, ~R9, P0 ;  /* 0x000000ffff0f7224 */ /* 0x000fe400000e0e09 */
[----:B------:R-:W-:Y:S01]  /*0820*/  FMUL R6, R6, UR4 ;  /* 0x0000000406067c20 */ /* 0x000fe20008400000 */
[----:B------:R-:W-:Y:S01]  /*0830*/  IMAD.WIDE.U32 R10, R13, R20, R2 ;  /* 0x000000140d0a7225 */ /* 0x000fe200078e0002 */
[----:B------:R-:W-:-:S03]  /*0840*/  ULDC UR4, c[0x0][0x154] ;  /* 0x0000550000047ab9 */ /* 0x000fc60000000800 */
[----:B------:R-:W-:Y:S01]  /*0850*/  IMAD R12, R15, R20, RZ ;  /* 0x000000140f0c7224 */ /* 0x000fe200078e02ff */
[----:B------:R-:W2:Y:S01]  /*0860*/  LDC R9, c[0x0][0x144] ;  /* 0x00005100ff097b82 */ /* 0x000ea20000000800 */
[----:B------:R-:W3:Y:S02]  /*0870*/  F2I.U32.TRUNC.NTZ R6, R6 ;  /* 0x0000000600067305 */ /* 0x000ee4000020f000 */
[----:B------:R-:W-:-:S04]  /*0880*/  IMAD R13, R13, R21, R12 ;  /* 0x000000150d0d7224 */ /* 0x000fc800078e020c */
[----:B------:R-:W-:Y:S01]  /*0890*/  IMAD.IADD R11, R11, 0x1, R13 ;  /* 0x000000010b0b7824 */ /* 0x000fe200078e020d */
[----:B------:R-:W4:Y:S01]  /*08a0*/  LDC R16, c[0x0][0x608] ;  /* 0x00018200ff107b82 */ /* 0x000f220000000800 */
[----:B------:R-:W-:-:S03]  /*08b0*/  IMAD.MOV.U32 R13, RZ, RZ, -0x1 ;  /* 0xffffffffff0d7424 */ /* 0x000fc600078e00ff */
[-CC-:B0-----:R-:W-:Y:S02]  /*08c0*/  SHF.R.U64 R20, R10, R14.reuse, R11.reuse ;  /* 0x0000000e0a147219 */ /* 0x181fe4000000120b */
[----:B------:R-:W-:Y:S02]  /*08d0*/  I2FP.F32.U32 R10, R7 ;  /* 0x00000007000a7245 */ /* 0x000fe40000201000 */
[----:B------:R-:W0:Y:S01]  /*08e0*/  LDC R24, c[0x0][0x658] ;  /* 0x00019600ff187b82 */ /* 0x000e220000000800 */
[----:B-1----:R-:W-:Y:S01]  /*08f0*/  ISETP.NE.U32.AND P0, PT, R26, RZ, PT ;  /* 0x000000ff1a00720c */ /* 0x002fe20003f05070 */
[----:B---3--:R-:W-:Y:S01]  /*0900*/  IMAD.MOV R12, RZ, RZ, -R6 ;  /* 0x000000ffff0c7224 */ /* 0x008fe200078e0a06 */
[----:B------:R-:W-:Y:S01]  /*0910*/  SHF.R.U32.HI R11, RZ, R14, R11 ;  /* 0x0000000eff0b7219 */ /* 0x000fe2000001160b */
[----:B------:R-:W-:Y:S01]  /*0920*/  FMUL R10, R10, UR4 ;  /* 0x000000040a0a7c20 */ /* 0x000fe20008400000 */
[----:B------:R-:W-:-:S03]  /*0930*/  ISETP.NE.AND.EX P0, PT, R27, RZ, PT, P0 ;  /* 0x000000ff1b00720c */ /* 0x000fc60003f05300 */
[----:B------:R-:W1:Y:S01]  /*0940*/  LDC R18, c[0x0][0x148] ;  /* 0x00005200ff127b82 */ /* 0x000e620000000800 */
[----:B--2---:R-:W-:-:S07]  /*0950*/  IMAD R6, R9, R12, R8 ;  /* 0x0000000c09067224 */ /* 0x004fce00078e0208 */
[----:B------:R-:W2:Y:S01]  /*0960*/  LDC R22, c[0x0][0x600] ;  /* 0x00018000ff167b82 */ /* 0x000ea20000000800 */
[-CC-:B----4-:R-:W-:Y:S02]  /*0970*/  SHF.R.U64 R28, R20, R16.reuse, R11.reuse ;  /* 0x00000010141c7219 */ /* 0x190fe4000000120b */
[----:B------:R-:W-:Y:S01]  /*0980*/  SHF.R.U32.HI R9, RZ, R16, R11 ;  /* 0x00000010ff097219 */ /* 0x000fe2000001160b */
[----:B------:R-:W-:Y:S01]  /*0990*/  IMAD.MOV.U32 R11, RZ, RZ, 0x1 ;  /* 0x00000001ff0b7424 */ /* 0x000fe200078e00ff */
[----:B------:R3:W4:Y:S03]  /*09a0*/  F2I.U32.TRUNC.NTZ R16, R10 ;  /* 0x0000000a00107305 */ /* 0x000726000020f000 */
[----:B------:R-:W1:Y:S01]  /*09b0*/  LDC R19, c[0x0][0x648] ;  /* 0x00019200ff137b82 */ /* 0x000e620000000800 */
[-C--:B0-----:R-:W-:Y:S02]  /*09c0*/  SHF.L.U32 R8, R13, R24.reuse, RZ ;  /* 0x000000180d087219 */ /* 0x081fe400000006ff */
[----:B------:R-:W-:-:S02]  /*09d0*/  SHF.R.U64 R30, R28, R24, R9 ;  /* 0x000000181c1e7219 */ /* 0x000fc40000001209 */
[----:B------:R-:W-:Y:S02]  /*09e0*/  LOP3.LUT R15, RZ, R8, RZ, 0x33, !PT ;  /* 0x00000008ff0f7212 */ /* 0x000fe400078e33ff */
[-C--:B------:R-:W-:Y:S01]  /*09f0*/  SHF.R.U32.HI R9, RZ, R24.reuse, R9 ;  /* 0x00000018ff097219 */ /* 0x080fe20000011609 */
[----:B------:R-:W0:Y:S01]  /*0a00*/  LDC R21, c[0x0][0x638] ;  /* 0x00018e00ff157b82 */ /* 0x000e220000000800 */
[----:B------:R-:W-:Y:S01]  /*0a10*/  SHF.L.U32 R14, R11, R24, RZ ;  /* 0x000000180b0e7219 */ /* 0x000fe200000006ff */
[----:B------:R-:W-:-:S06]  /*0a20*/  IMAD.MOV.U32 R8, RZ, RZ, R30 ;  /* 0x000000ffff087224 */ /* 0x000fcc00078e001e */
[----:B------:R-:W0:Y:S01]  /*0a30*/  LDC R23, c[0x0][0x610] ;  /* 0x00018400ff177b82 */ /* 0x000e220000000800 */
[----:B---34-:R-:W-:Y:S05]  /*0a40*/  @!P0 BRA `(.L_x_6) ;  /* 0x0000000000288947 */ /* 0x018fea0003800000 */
[----:B------:R-:W3:Y:S02]  /*0a50*/  LDC R13, c[0x0][0x64c] ;  /* 0x00019300ff0d7b82 */ /* 0x000ee40000000800 */
[----:B---3--:R-:W-:-:S05]  /*0a60*/  IADD3 R13, P0, R30, R13, RZ ;  /* 0x0000000d1e0d7210 */ /* 0x008fca0007f1e0ff */
        /* <DEDUP_REMOVED lines=8> */
.L_x_6:
[----:B-1----:R-:W-:Y:S01]  /*0af0*/  SHF.R.U64 R8, R8, R19, R9 ;  /* 0x0000001308087219 */ /* 0x002fe20000001209 */
[----:B--2---:R-:W-:Y:S01]  /*0b00*/  VIADD R9, R22, 0xffffffff ;  /* 0xffffffff16097836 */ /* 0x004fe20000000000 */
[----:B------:R-:W-:Y:S01]  /*0b10*/  LOP3.LUT R15, R28, R15, RZ, 0xc0, !PT ;  /* 0x0000000f1c0f7212 */ /* 0x000fe200078ec0ff */
[----:B------:R-:W-:Y:S02]  /*0b20*/  IMAD.MOV R16, RZ, RZ, -R16 ;  /* 0x000000ffff107224 */ /* 0x000fe400078e0a10 */
[----:B------:R-:W-:Y:S01]  /*0b30*/  IMAD.MOV R10, RZ, RZ, -R8 ;  /* 0x000000ffff0a7224 */ /* 0x000fe200078e0a08 */
[----:B------:R-:W-:Y:S01]  /*0b40*/  LOP3.LUT R9, R20, R9, RZ, 0xc0, !PT ;  /* 0x0000000914097212 */ /* 0x000fe200078ec0ff */
[----:B------:R-:W-:Y:S02]  /*0b50*/  @P3 IMAD R6, R18, R16, R7 ;  /* 0x0000001012063224 */ /* 0x000fe400078e0207 */
[----:B------:R-:W-:Y:S02]  /*0b60*/  IMAD R15, R14, R8, R15 ;  /* 0x000000080e0f7224 */ /* 0x000fe400078e020f */
[----:B0-----:R-:W-:-:S02]  /*0b70*/  IMAD R7, R10, R21, R30 ;  /* 0x000000150a077224 */ /* 0x001fc400078e021e */
[----:B------:R-:W-:Y:S02]  /*0b80*/  IMAD R6, R15, R23, R6 ;  /* 0x000000170f067224 */ /* 0x000fe400078e0206 */
[----:B------:R-:W-:Y:S02]  /*0b90*/  IMAD R7, R7, R22, R9 ;  /* 0x0000001607077224 */ /* 0x000fe400078e0209 */
[----:B------:R-:W-:Y:S02]  /*0ba0*/  IMAD.MOV.U32 R11, RZ, RZ, 0x1 ;  /* 0x00000001ff0b7424 */ /* 0x000fe400078e00ff */
[----:B------:R-:W-:Y:S01]  /*0bb0*/  IMAD.MOV.U32 R10, RZ, RZ, R25 ;  /* 0x000000ffff0a7224 */ /* 0x000fe200078e0019 */
[----:B------:R-:W-:Y:S02]  /*0bc0*/  SEL R12, R7, R6, !P3 ;  /* 0x00000006070c7207 */ /* 0x000fe40005800000 */
[----:B------:R-:W-:-:S07]  /*0bd0*/  SEL R6, R6, R7, !P3 ;  /* 0x0000000706067207 */ /* 0x000fce0005800000 */
.L_x_4:
[----:B------:R-:W-:-:S08]  /*0be0*/  NOP ;  /* 0x0000000000007918 */ /* 0x000fd00000000000 */
[----:B------:R-:W0:Y:S02]  /*0bf0*/  USETMAXREG.TRY_ALLOC.CTAPOOL UP0, 0xe8 ;  /* 0x000000e8000079c8 */ /* 0x000e240008000600 */
[----:B0-----:R-:W-:-:S13]  /*0c00*/  PLOP3.LUT P0, PT, PT, PT, UP0, 0x80, 0x0 ;  /* 0x000000000000781c */ /* 0x001fda0003f0f008 */
[----:B------:R-:W-:Y:S05]  /*0c10*/  @!P0 BRA `(.L_x_4) ;  /* 0xfffffffc00f08947 */ /* 0x000fea000383ffff */
[----:B------:R-:W-:Y:S01]  /*0c20*/  ULDC.64 UR4, c[0x0][0x598] ;  /* 0x0001660000047ab9 */ /* 0x000fe20000000a00 */
[----:B------:R-:W-:Y:S01]  /*0c30*/  ULDC.64 UR20, c[0x0][0x208] ;  /* 0x0000820000147ab9 */ /* 0x000fe20000000a00 */
[----:B------:R-:W-:-:S04]  /*0c40*/  ISETP.NE.U32.AND P0, PT, RZ, UR4, PT ;  /* 0x00000004ff007c0c */ /* 0x000fc8000bf05070 */
[----:B------:R-:W-:-:S13]  /*0c50*/  ISETP.NE.AND.EX P0, PT, RZ, UR5, PT, P0 ;  /* 0x00000005ff007c0c */ /* 0x000fda000bf05300 */
[----:B------:R-:W-:Y:S05]  /*0c60*/  @!P0 BRA `(.L_x_7) ;  /* 0x00000000001c8947 */ /* 0x000fea0003800000 */
[----:B------:R-:W0:Y:S02]  /*0c70*/  LDC.64 R8, c[0x0][0x598] ;  /* 0x00016600ff087b82 */ /* 0x000e240000000a00 */
[----:B0-----:R-:W2:Y:S02]  /*0c80*/  LDG.E.64 R8, desc[UR20][R8.64] ;  /* 0x0000001408087981 */ /* 0x001ea4000c1e1b00 */
[----:B--2---:R-:W-:-:S04]  /*0c90*/  ISETP.NE.U32.AND P0, PT, R8, RZ, PT ;  /* 0x000000ff0800720c */ /* 0x004fc80003f05070 */
[----:B------:R-:W-:-:S13]  /*0ca0*/  ISETP.NE.AND.EX P0, PT, R9, RZ, PT, P0 ;  /* 0x000000ff0900720c */ /* 0x000fda0003f05300 */
[----:B------:R-:W-:Y:S05]  /*0cb0*/  @!P0 BRA `(.L_x_7) ;  /* 0x0000000000088947 */ /* 0x000fea0003800000 */
[----:B------:R0:W5:Y:S01]  /*0cc0*/  LD.E R72, desc[UR20][R8.64] ;  /* 0x0000001408487980 */ /* 0x000162000c101900 */
[----:B------:R-:W-:Y:S05]  /*0cd0*/  BRA `(.L_x_8) ;  /* 0x0000000000207947 */ /* 0x000fea0003800000 */
.L_x_7:
[----:B------:R-:W-:Y:S02]  /*0ce0*/  ULDC.64 UR4, c[0x0][0x588] ;  /* 0x0001620000047ab9 */ /* 0x000fe40000000a00 */
[----:B------:R-:W-:-:S04]  /*0cf0*/  ISETP.NE.U32.AND P0, PT, RZ, UR4, PT ;  /* 0x00000004ff007c0c */ /* 0x000fc8000bf05070 */
[----:B------:R-:W-:-:S13]  /*0d00*/  ISETP.NE.AND.EX P0, PT, RZ, UR5, PT, P0 ;  /* 0x00000005ff007c0c */ /* 0x000fda000bf05300 */
[----:B------:R-:W-:Y:S05]  /*0d10*/  @!P0 BRA `(.L_x_9) ;  /* 0x00000000000c8947 */ /* 0x000fea0003800000 */
[----:B------:R-:W0:Y:S02]  /*0d20*/  LDC.64 R72, c[0x0][0x588] ;  /* 0x00016200ff487b82 */ /* 0x000e240000000a00 */
[----:B0-----:R1:W5:Y:S01]  /*0d30*/  LDG.E R72, desc[UR20][R72.64] ;  /* 0x0000001448487981 */ /* 0x001362000c1e1900 */
[----:B------:R-:W-:Y:S05]  /*0d40*/  BRA `(.L_x_8) ;  /* 0x0000000000047947 */ /* 0x000fea0003800000 */
.L_x_9:
[----:B------:R-:W2:Y:S02]  /*0d50*/  LDC R72, c[0x0][0x580] ;  /* 0x00016000ff487b82 */ /* 0x000ea40000000800 */
.L_x_8:
[----:B------:R-:W-:Y:S02]  /*0d60*/  ULDC.64 UR4, c[0x0][0x5a0] ;  /* 0x0001680000047ab9 */ /* 0x000fe40000000a00 */
[----:B------:R-:W-:-:S04]  /*0d70*/  ISETP.NE.U32.AND P0, PT, RZ, UR4, PT ;  /* 0x00000004ff007c0c */ /* 0x000fc8000bf05070 */
[----:B------:R-:W-:-:S13]  /*0d80*/  ISETP.NE.AND.EX P0, PT, RZ, UR5, PT, P0 ;  /* 0x00000005ff007c0c */ /* 0x000fda000bf05300 */
[----:B------:R-:W-:Y:S05]  /*0d90*/  @!P0 BRA `(.L_x_10) ;  /* 0x00000000001c8947 */ /* 0x000fea0003800000 */
[----:B0-----:R-:W0:Y:S02]  /*0da0*/  LDC.64 R8, c[0x0][0x5a0] ;  /* 0x00016800ff087b82 */ /* 0x001e240000000a00 */
[----:B0-----:R-:W3:Y:S02]  /*0db0*/  LDG.E.64 R8, desc[UR20][R8.64] ;  /* 0x0000001408087981 */ /* 0x001ee4000c1e1b00 */
[----:B---3--:R-:W-:-:S04]  /*0dc0*/  ISETP.NE.U32.AND P0, PT, R8, RZ, PT ;  /* 0x000000ff0800720c */ /* 0x008fc80003f05070 */
[----:B------:R-:W-:-:S13]  /*0dd0*/  ISETP.NE.AND.EX P0, PT, R9, RZ, PT, P0 ;  /* 0x000000ff0900720c */ /* 0x000fda0003f05300 */
[----:B------:R-:W-:Y:S05]  /*0de0*/  @!P0 BRA `(.L_x_10) ;  /* 0x0000000000088947 */ /* 0x000fea0003800000 */
[----:B------:R0:W5:Y:S01]  /*0df0*/  LD.E R93, desc[UR20][R8.64] ;  /* 0x00000014085d7980 */ /* 0x000162000c101900 */
[----:B------:R-:W-:Y:S05]  /*0e00*/  BRA `(.L_x_11) ;  /* 0x0000000000207947 */ /* 0x000fea0003800000 */
.L_x_10:
[----:B------:R-:W-:Y:S02]  /*0e10*/  ULDC.64 UR4, c[0x0][0x590] ;  /* 0x0001640000047ab9 */ /* 0x000fe40000000a00 */
[----:B------:R-:W-:-:S04]  /*0e20*/  ISETP.NE.U32.AND P0, PT, RZ, UR4, PT ;  /* 0x00000004ff007c0c */ /* 0x000fc8000bf05070 */
[----:B------:R-:W-:-:S13]  /*0e30*/  ISETP.NE.AND.EX P0, PT, RZ, UR5, PT, P0 ;  /* 0x00000005ff007c0c */ /* 0x000fda000bf05300 */
[----:B------:R-:W-:Y:S05]  /*0e40*/  @!P0 BRA `(.L_x_12) ;  /* 0x00000000000c8947 */ /* 0x000fea0003800000 */
[----:B0-----:R-:W0:Y:S02]  /*0e50*/  LDC.64 R8, c[0x0][0x590] ;  /* 0x00016400ff087b82 */ /* 0x001e240000000a00 */
[----:B0-----:R3:W5:Y:S01]  /*0e60*/  LDG.E R93, desc[UR20][R8.64] ;  /* 0x00000014085d7981 */ /* 0x001762000c1e1900 */
[----:B------:R-:W-:Y:S05]  /*0e70*/  BRA `(.L_x_11) ;  /* 0x0000000000047947 */ /* 0x000fea0003800000 */
.L_x_12:
[----:B------:R-:W4:Y:S02]  /*0e80*/  LDC R93, c[0x0][0x584] ;  /* 0x00016100ff5d7b82 */ /* 0x000f240000000800 */
.L_x_11:
[----:B------:R-:W-:-:S13]  /*0e90*/  LOP3.LUT P0, RZ, R11, 0xff, RZ, 0xc0, !PT ;  /* 0x000000ff0bff7812 */ /* 0x000fda000780c0ff */
[----:B------:R-:W-:Y:S05]  /*0ea0*/  @!P0 EXIT ;  /* 0x000000000000894d */ /* 0x000fea0003800000 */
[----:B0--3--:R-:W0:Y:S01]  /*0eb0*/  LDC.64 R8, c[0x0][0x5c8] ;  /* 0x00017200ff087b82 */ /* 0x009e220000000a00 */
[----:B------:R-:W-:Y:S01]  /*0ec0*/  ULDC UR4, c[0x0][0x28c] ;  /* 0x0000a30000047ab9 */ /* 0x000fe20000000800 */
[----:B------:R-:W-:Y:S01]  /*0ed0*/  LOP3.LUT R140, R5, 0x1, RZ, 0xfc, !PT ;  /* 0x00000001058c7812 */ /* 0x000fe200078efcff */
[----:B------:R-:W-:-:S04]  /*0ee0*/  UIADD3 UR4, UR4, 0x7f, URZ ;  /* 0x0000007f04047890 */ /* 0x000fc8000fffe03f */
[----:B------:R-:W-:-:S04]  /*0ef0*/  USHF.R.S32.HI UR5, URZ, 0x1f, UR4 ;  /* 0x0000001f3f057899 */ /* 0x000fc80008011404 */
[----:B------:R-:W-:-:S03]  /*0f00*/  ULEA.HI UR5, UR5, UR4, URZ, 0x7 ;  /* 0x0000000405057291 */ /* 0x000fc6000f8f383f */
[----:B------:R-:W-:Y:S01]  /*0f10*/  UMOV UR4, URZ ;  /* 0x0000003f00047c82 */ /* 0x000fe20008000000 */
[----:B------:R-:W-:-:S03]  /*0f20*/  USHF.R.S32.HI UR9, URZ, 0x7, UR5 ;  /* 0x000000073f097899 */ /* 0x000fc60008011405 */
[----:B------:R-:W-:Y:S01]  /*0f30*/  UMOV UR5, URZ ;  /* 0x0000003f00057c82 */ /* 0x000fe20008000000 */
[C-C-:B0-----:R-:W-:Y:S01]  /*0f40*/  SHF.L.U64.HI R92, R8.reuse, 0x7, R9.reuse ;  /* 0x00000007085c7819 */ /* 0x141fe20000010209 */
[C---:B------:R-:W-:Y:S01]  /*0f50*/  IMAD.SHL.U32 R91, R8.reuse, 0x80, RZ ;  /* 0x00000080085b7824 */ /* 0x040fe200078e00ff */
[C-C-:B------:R-:W-:Y:S01]  /*0f60*/  SHF.L.U64.HI R90, R8.reuse, 0x3, R9.reuse ;  /* 0x00000003085a7819 */ /* 0x140fe20000010209 */
[C---:B------:R-:W-:Y:S01]  /*0f70*/  IMAD.SHL.U32 R89, R8.reuse, 0x8, RZ ;  /* 0x0000000808597824 */ /* 0x040fe200078e00ff */
[C---:B------:R-:W-:Y:S01]  /*0f80*/  SHF.L.U64.HI R88, R8.reuse, 0x8, R9 ;  /* 0x0000000808587819 */ /* 0x040fe20000010209 */
[----:B------:R-:W-:-:S07]  /*0f90*/  IMAD.SHL.U32 R87, R8, 0x100, RZ ;  /* 0x0000010008577824 */ /* 0x000fce00078e00ff */
.L_x_39:
[----:B------:R-:W-:Y:S01]  /*0fa0*/  LOP3.LUT R7, R4, 0x80, RZ, 0xc0, !PT ;  /* 0x0000008004077812 */ /* 0x000fe200078ec0ff */
[----:B------:R-:W0:Y:S01]  /*0fb0*/  S2UR UR12, SR_CgaCtaId ;  /* 0x00000000000c79c3 */ /* 0x000e220000008800 */
[----:B------:R-:W-:Y:S01]  /*0fc0*/  UMOV UR11, 0x400 ;  /* 0x00000400000b7882 */ /* 0x000fe20000000000 */
[----:B------:R-:W-:Y:S01]  /*0fd0*/  UMOV UR6, URZ ;  /* 0x0000003f00067c82 */ /* 0x000fe20008000000 */
[----:B------:R-:W-:Y:S01]  /*0fe0*/  SHF.R.U32.HI R7, RZ, 0x7, R7 ;  /* 0x00000007ff077819 */ /* 0x000fe20000011607 */
[----:B------:R-:W-:Y:S01]  /*0ff0*/  UMOV UR7, URZ ;  /* 0x0000003f00077c82 */ /* 0x000fe20008000000 */
[----:B------:R-:W-:Y:S01]  /*1000*/  UMOV UR13, UR5 ;  /* 0x00000005000d7c82 */ /* 0x000fe20008000000 */
[----:B------:R-:W-:Y:S01]  /*1010*/  IMAD.MOV.U32 R86, RZ, RZ, RZ ;  /* 0x000000ffff567224 */ /* 0x000fe200078e00ff */
[----:B------:R-:W-:Y:S01]  /*1020*/  CS2R R84, SRZ ;  /* 0x0000000000547805 */ /* 0x000fe2000001ff00 */
[----:B------:R-:W3:Y:S01]  /*1030*/  LDC R8, c[0x0][0x28c] ;  /* 0x0000a300ff087b82 */ /* 0x000ee20000000800 */
[----:B------:R-:W2:Y:S01]  /*1040*/  SHFL.IDX PT, R7, R7, RZ, 0x1f ;  /* 0x00001fff07077589 */ /* 0x000ea200000e0000 */
[----:B------:R-:W-:-:S02]  /*1050*/  CS2R R82, SRZ ;  /* 0x0000000000527805 */ /* 0x000fc4000001ff00 */
[----:B------:R-:W-:Y:S02]  /*1060*/  CS2R R80, SRZ ;  /* 0x0000000000507805 */ /* 0x000fe4000001ff00 */
[----:B------:R-:W-:Y:S02]  /*1070*/  CS2R R78, SRZ ;  /* 0x00000000004e7805 */ /* 0x000fe4000001ff00 */
[----:B------:R-:W-:Y:S02]  /*1080*/  CS2R R76, SRZ ;  /* 0x00000000004c7805 */ /* 0x000fe4000001ff00 */
[----:B------:R-:W-:Y:S01]  /*1090*/  CS2R R74, SRZ ;  /* 0x00000000004a7805 */ /* 0x000fe2000001ff00 */
[----:B-1----:R-:W-:Y:S01]  /*10a0*/  IMAD.MOV.U32 R73, RZ, RZ, RZ ;  /* 0x000000ffff497224 */ /* 0x002fe200078e00ff */
[----:B------:R-:W-:Y:S02]  /*10b0*/  CS2R R94, SRZ ;  /* 0x00000000005e7805 */ /* 0x000fe4000001ff00 */
[----:B------:R-:W-:-:S02]  /*10c0*/  CS2R R96, SRZ ;  /* 0x0000000000607805 */ /* 0x000fc4000001ff00 */
[----:B------:R-:W-:Y:S02]  /*10d0*/  CS2R R98, SRZ ;  /* 0x0000000000627805 */ /* 0x000fe4000001ff00 */
[----:B------:R-:W-:Y:S02]  /*10e0*/  CS2R R100, SRZ ;  /* 0x0000000000647805 */ /* 0x000fe4000001ff00 */
[----:B------:R-:W-:Y:S02]  /*10f0*/  CS2R R102, SRZ ;  /* 0x0000000000667805 */ /* 0x000fe4000001ff00 */
[----:B------:R-:W-:Y:S02]  /*1100*/  CS2R R104, SRZ ;  /* 0x0000000000687805 */ /* 0x000fe4000001ff00 */
[----:B------:R-:W-:Y:S02]  /*1110*/  CS2R R106, SRZ ;  /* 0x00000000006a7805 */ /* 0x000fe4000001ff00 */
[----:B------:R-:W-:Y:S01]  /*1120*/  CS2R R108, SRZ ;  /* 0x00000000006c7805 */ /* 0x000fe2000001ff00 */
[----:B0-----:R-:W-:Y:S01]  /*1130*/  ULEA UR11, UR12, UR11, 0x18 ;  /* 0x0000000b0c0b7291 */ /* 0x001fe2000f8ec03f */
[----:B------:R-:W-:-:S02]  /*1140*/  CS2R R110, SRZ ;  /* 0x00000000006e7805 */ /* 0x000fc4000001ff00 */
[----:B------:R-:W-:Y:S02]  /*1150*/  CS2R R112, SRZ ;  /* 0x0000000000707805 */ /* 0x000fe4000001ff00 */
[----:B------:R-:W-:Y:S02]  /*1160*/  CS2R R114, SRZ ;  /* 0x0000000000727805 */ /* 0x000fe4000001ff00 */
[----:B------:R-:W-:Y:S02]  /*1170*/  CS2R R116, SRZ ;  /* 0x0000000000747805 */ /* 0x000fe4000001ff00 */
[----:B------:R-:W-:Y:S02]  /*1180*/  CS2R R118, SRZ ;  /* 0x0000000000767805 */ /* 0x000fe4000001ff00 */
[----:B------:R-:W-:Y:S01]  /*1190*/  CS2R R120, SRZ ;  /* 0x0000000000787805 */ /* 0x000fe2000001ff00 */
[----:B------:R-:W-:Y:S01]  /*11a0*/  IMAD.MOV.U32 R123, RZ, RZ, RZ ;  /* 0x000000ffff7b7224 */ /* 0x000fe200078e00ff */
[----:B---3--:R-:W-:-:S02]  /*11b0*/  ISETP.GE.AND P0, PT, R8, 0x1, PT ;  /* 0x000000010800780c */ /* 0x008fc40003f06270 */
[----:B------:R-:W-:Y:S02]  /*11c0*/  CS2R R124, SRZ ;  /* 0x00000000007c7805 */ /* 0x000fe4000001ff00 */
[----:B--2---:R-:W-:Y:S02]  /*11d0*/  R2UR UR8, R7 ;  /* 0x00000000070872ca */ /* 0x004fe400000e0000 */
[----:B------:R-:W-:Y:S01]  /*11e0*/  CS2R R126, SRZ ;  /* 0x00000000007e7805 */ /* 0x000fe2000001ff00 */
[----:B------:R-:W-:Y:S01]  /*11f0*/  IMAD.MOV.U32 R129, RZ, RZ, RZ ;  /* 0x000000ffff817224 */ /* 0x000fe200078e00ff */
[----:B------:R-:W-:Y:S01]  /*1200*/  CS2R R56, SRZ ;  /* 0x0000000000387805 */ /* 0x000fe2000001ff00 */
[----:B------:R-:W-:Y:S01]  /*1210*/  IMAD.U32 R11, RZ, RZ, UR4 ;  /* 0x00000004ff0b7e24 */ /* 0x000fe2000f8e00ff */
        /* <DEDUP_REMOVED lines=8> */
[----:B------:R-:W-:Y:S01]  /*12a0*/  ULEA.HI UR10, UR8, UR8, URZ, 0x1 ;  /* 0x00000008080a7291 */ /* 0x000fe2000f8f083f */
[----:B------:R-:W-:-:S02]  /*12b0*/  CS2R R42, SRZ ;  /* 0x00000000002a7805 */ /* 0x000fc4000001ff00 */
[----:B------:R-:W-:Y:S02]  /*12c0*/  CS2R R44, SRZ ;  /* 0x00000000002c7805 */ /* 0x000fe4000001ff00 */
[----:B------:R-:W-:Y:S01]  /*12d0*/  CS2R R46, SRZ ;  /* 0x00000000002e7805 */ /* 0x000fe2000001ff00 */
[----:B------:R-:W-:Y:S01]  /*12e0*/  ULOP3.LUT UR10, UR10, 0x7fffe, URZ, 0xc0, !UPT ;  /* 0x0007fffe0a0a7892 */ /* 0x000fe2000f8ec03f */
[----:B------:R-:W-:Y:S02]  /*12f0*/  CS2R R48, SRZ ;  /* 0x0000000000307805 */ /* 0x000fe4000001ff00 */
[----:B------:R-:W-:Y:S02]  /*1300*/  CS2R R50, SRZ ;  /* 0x0000000000327805 */ /* 0x000fe4000001ff00 */
[----:B------:R-:W-:Y:S01]  /*1310*/  CS2R R52, SRZ ;  /* 0x0000000000347805 */ /* 0x000fe2000001ff00 */
[----:B------:R-:W-:Y:S01]  /*1320*/  UIADD3 UR10, UR8, -UR10, URZ ;  /* 0x8000000a080a7290 */ /* 0x000fe2000fffe03f */
[----:B------:R-:W-:-:S02]  /*1330*/  CS2R R54, SRZ ;  /* 0x0000000000367805 */ /* 0x000fc4000001ff00 */
[----:B------:R-:W-:Y:S01]  /*1340*/  CS2R R24, SRZ ;  /* 0x0000000000187805 */ /* 0x000fe2000001ff00 */
[----:B------:R-:W-:Y:S01]  /*1350*/  UMOV UR8, URZ ;  /* 0x0000003f00087c82 */ /* 0x000fe20008000000 */
[----:B------:R-:W-:Y:S01]  /*1360*/  ULEA UR10, UR10, UR11, 0xd ;  /* 0x0000000b0a0a7291 */ /* 0x000fe2000f8e683f */
[----:B------:R-:W-:Y:S02]  /*1370*/  CS2R R26, SRZ ;  /* 0x00000000001a7805 */ /* 0x000fe4000001ff00 */
[----:B------:R-:W-:Y:S02]  /*1380*/  CS2R R28, SRZ ;  /* 0x00000000001c7805 */ /* 0x000fe4000001ff00 */
[----:B------:R-:W-:Y:S01]  /*1390*/  CS2R R30, SRZ ;  /* 0x00000000001e7805 */ /* 0x000fe2000001ff00 */
[----:B------:R-:W-:Y:S01]  /*13a0*/  UIADD3 UR10, UR10, 0x100, URZ ;  /* 0x000001000a0a7890 */ /* 0x000fe2000fffe03f */
[----:B------:R-:W-:Y:S02]  /*13b0*/  CS2R R32, SRZ ;  /* 0x0000000000207805 */ /* 0x000fe4000001ff00 */
[----:B------:R-:W-:-:S02]  /*13c0*/  CS2R R34, SRZ ;  /* 0x0000000000227805 */ /* 0x000fc4000001ff00 */
[----:B------:R-:W-:Y:S01]  /*13d0*/  CS2R R36, SRZ ;  /* 0x0000000000247805 */ /* 0x000fe2000001ff00 */
[----:B------:R-:W-:Y:S01]  /*13e0*/  USHF.R.U32.HI UR10, URZ, 0x4, UR10 ;  /* 0x000000043f0a7899 */ /* 0x000fe2000801160a */
[----:B------:R-:W-:-:S03]  /*13f0*/  CS2R R38, SRZ ;  /* 0x0000000000267805 */ /* 0x000fc6000001ff00 */
[----:B------:R-:W-:Y:S01]  /*1400*/  ULOP3.LUT UR10, UR10, 0x3fff, URZ, 0xc0, !UPT ;  /* 0x00003fff0a0a7892 */ /* 0x000fe2000f8ec03f */
[----:B------:R-:W-:Y:S11]  /*1410*/  @!P0 BRA `(.L_x_13) ;  /* 0x0000000800848947 */ /* 0x000ff60003800000 */
[----:B------:R-:W-:-:S13]  /*1420*/  ISETP.NE.AND P1, PT, R140, 0x3, PT ;  /* 0x000000038c00780c */ /* 0x000fda0003f25270 */
[----:B------:R-:W-:Y:S05]  /*1430*/  @!P1 BRA `(.L_x_14) ;  /* 0x0000000000049947 */ /* 0x000fea0003800000 */
[----:B------:R-:W-:Y:S01]  /*1440*/  BPT.TRAP 0x1 ;  /* 0x000000040000795c */ /* 0x000fe20000300000 */
.L_x_14:
[----:B------:R-:W-:Y:S01]  /*1450*/  ULEA UR6, UR5, UR11, 0x3 ;  /* 0x0000000b05067291 */ /* 0x000fe2000f8e183f */
[----:B------:R-:W-:-:S05]  /*1460*/  IMAD.U32 R7, RZ, RZ, UR4 ;  /* 0x00000004ff077e24 */ /* 0x000fca000f8e00ff */
[----:B------:R-:W-:-:S04]  /*1470*/  SHF.L.U32 R7, R7, 0x1f, RZ ;  /* 0x0000001f07077819 */ /* 0x000fc800000006ff */
[----:B------:R0:W1:Y:S01]  /*1480*/  SYNCS.PHASECHK.TRANS64.TRYWAIT P0, [UR6], R7 ;  /* 0x00000007ff0075a7 */ /* 0x0000620008000146 */
[----:B------:R-:W-:Y:S05]  /*1490*/  @!P1 BRA `(.L_x_15) ;  /* 0x0000000000049947 */ /* 0x000fea0003800000 */
[----:B------:R-:W-:Y:S01]  /*14a0*/  BPT.TRAP 0x1 ;  /* 0x000000040000795c */ /* 0x000fe20000300000 */
.L_x_15:
[----:B-1----:R-:W-:Y:S05]  /*14b0*/  @P0 BRA `(.L_x_16) ;  /* 0x0000000000080947 */ /* 0x002fea0003800000 */
[----:B------:R-:W1:Y:S02]  /*14c0*/  SYNCS.PHASECHK.TRANS64.TRYWAIT P0, [UR6], R7 ;  /* 0x00000007ff0075a7 */ /* 0x000e640008000146 */
[----:B-1----:R-:W-:Y:S05]  /*14d0*/  @!P0 BRA `(.L_x_17) ;  /* 0x0000008000c48947 */ /* 0x002fea0003800000 */
.L_x_16:
[----:B------:R-:W-:Y:S01]  /*14e0*/  UIADD3 UR6, UR11, 0x30100, URZ ;  /* 0x000301000b067890 */ /* 0x000fe2000fffe03f */
[----:B------:R-:W-:Y:S01]  /*14f0*/  WARPGROUP.ARRIVE ;  /* 0x00000000000079c5 */ /* 0x000fe20000000000 */
[----:B------:R-:W-:Y:S01]  /*1500*/  ULOP3.LUT UR8, UR10, 0x10000, URZ, 0xfc, !UPT ;  /* 0x000100000a087892 */ /* 0x000fe2000f8efc3f */
[----:B------:R-:W-:Y:S01]  /*1510*/  IMAD.MOV.U32 R86, RZ, RZ, RZ ;  /* 0x000000ffff567224 */ /* 0x000fe200078e00ff */
[----:B------:R-:W-:Y:S01]  /*1520*/  USHF.R.U32.HI UR6, URZ, 0x4, UR6 ;  /* 0x000000043f067899 */ /* 0x000fe20008011606 */
[----:B------:R-:W-:Y:S01]  /*1530*/  CS2R R84, SRZ ;  /* 0x0000000000547805 */ /* 0x000fe2000001ff00 */
[----:B------:R-:W-:Y:S01]  /*1540*/  UIMAD UR8, UR5, 0xc00, UR8 ;  /* 0x00000c00050878a4 */ /* 0x000fe2000f8e0208 */
[----:B------:R-:W-:Y:S01]  /*1550*/  CS2R R82, SRZ ;  /* 0x0000000000527805 */ /* 0x000fe2000001ff00 */
[----:B------:R-:W-:Y:S01]  /*1560*/  ULOP3.LUT UR6, UR6, 0x3fff, URZ, 0xc0, !UPT ;  /* 0x00003fff06067892 */ /* 0x000fe2000f8ec03f */
[----:B------:R-:W-:Y:S01]  /*1570*/  CS2R R80, SRZ ;  /* 0x0000000000507805 */ /* 0x000fe2000001ff00 */
[----:B------:R-:W-:Y:S01]  /*1580*/  UMOV UR13, 0x40000040 ;  /* 0x40000040000d7882 */ /* 0x000fe20000000000 */
[----:B------:R-:W-:Y:S01]  /*1590*/  UMOV UR15, 0x40000040 ;  /* 0x40000040000f7882 */ /* 0x000fe20000000000 */
[----:B------:R-:W-:Y:S01]  /*15a0*/  ULOP3.LUT UR6, UR6, 0x10000, URZ, 0xfc, !UPT ;  /* 0x0001000006067892 */ /* 0x000fe2000f8efc3f */
[----:B------:R-:W-:Y:S01]  /*15b0*/  CS2R R78, SRZ ;  /* 0x00000000004e7805 */ /* 0x000fe2000001ff00 */
[----:B------:R-:W-:Y:S01]  /*15c0*/  UMOV UR12, UR8 ;  /* 0x00000008000c7c82 */ /* 0x000fe20008000000 */
[----:B------:R-:W-:Y:S01]  /*15d0*/  UIADD3 UR16, UR8, 0x800, URZ ;  /* 0x0000080008107890 */ /* 0x000fe2000fffe03f */
[----:B------:R-:W-:Y:S01]  /*15e0*/  CS2R R76, SRZ ;  /* 0x00000000004c7805 */ /* 0x000fe2000001ff00 */
[----:B------:R-:W-:Y:S01]  /*15f0*/  ULEA UR7, UR5, UR6, 0x8 ;  /* 0x0000000605077291 */ /* 0x000fe2000f8e403f */
[----:B------:R-:W-:Y:S01]  /*1600*/  CS2R R74, SRZ ;  /* 0x00000000004a7805 */ /* 0x000fe2000001ff00 */
[----:B------:R-:W-:Y:S01]  /*1610*/  UIADD3 UR6, UR8, 0x400, URZ ;  /* 0x0000040008067890 */ /* 0x000fe2000fffe03f */
[----:B------:R-:W-:Y:S01]  /*1620*/  IMAD.MOV.U32 R73, RZ, RZ, RZ ;  /* 0x000000ffff497224 */ /* 0x000fe200078e00ff */
[----:B------:R-:W-:-:S02]  /*1630*/  CS2R R94, SRZ ;  /* 0x00000000005e7805 */ /* 0x000fc4000001ff00 */
[----:B------:R-:W-:Y:S02]  /*1640*/  CS2R R96, SRZ ;  /* 0x0000000000607805 */ /* 0x000fe4000001ff00 */
[----:B------:R-:W-:Y:S01]  /*1650*/  CS2R R98, SRZ ;  /* 0x0000000000627805 */ /* 0x000fe2000001ff00 */
[----:B------:R-:W-:Y:S01]  /*1660*/  UMOV UR14, UR7 ;  /* 0x00000007000e7c82 */ /* 0x000fe20008000000 */
[----:B------:R-:W-:Y:S01]  /*1670*/  CS2R R100, SRZ ;  /* 0x0000000000647805 */ /* 0x000fe2000001ff00 */
[----:B------:R-:W-:Y:S01]  /*1680*/  QGMMA.64x32x32.F32.E4M3.E4M3 R56, gdesc[UR12], RZ, !UPT ;  /* 0x006000000c3879f3 */ /* 0x000fe2000c7008ff */
[----:B------:R-:W-:Y:S01]  /*1690*/  UMOV UR12, UR6 ;  /* 0x00000006000c7c82 */ /* 0x000fe20008000000 */
[----:B------:R-:W-:Y:S01]  /*16a0*/  UMOV UR13, 0x40000040 ;  /* 0x40000040000d7882 */ /* 0x000fe20000000000 */
[----:B------:R-:W-:Y:S01]  /*16b0*/  UIADD3 UR6, UR8, 0x402, URZ ;  /* 0x0000040208067890 */ /* 0x000fe2000fffe03f */
[----:B------:R-:W-:Y:S01]  /*16c0*/  QGMMA.64x32x32.F32.E4M3.E4M3 R40, gdesc[UR12], RZ, !UPT ;  /* 0x006000000c2879f3 */ /* 0x000fe2000c7008ff */
[----:B------:R-:W-:Y:S01]  /*16d0*/  UMOV UR12, UR16 ;  /* 0x00000010000c7c82 */ /* 0x000fe20008000000 */
[----:B------:R-:W-:Y:S01]  /*16e0*/  UMOV UR13, 0x40000040 ;  /* 0x40000040000d7882 */ /* 0x000fe20000000000 */
[----:B------:R-:W-:Y:S01]  /*16f0*/  UIADD3 UR16, UR8, 0x802, URZ ;  /* 0x0000080208107890 */ /* 0x000fe2000fffe03f */
[----:B------:R-:W-:Y:S01]  /*1700*/  QGMMA.64x32x32.F32.E4M3.E4M3 R24, gdesc[UR12], RZ, !UPT ;  /* 0x006000000c1879f3 */ /* 0x000fe2000c7008ff */
[----:B------:R-:W-:Y:S01]  /*1710*/  UIADD3 UR12, UR8, 0x2, URZ ;  /* 0x00000002080c7890 */ /* 0x000fe2000fffe03f */
[----:B------:R-:W-:Y:S01]  /*1720*/  CS2R R102, SRZ ;  /* 0x0000000000667805 */ /* 0x000fe2000001ff00 */
[----:B------:R-:W-:Y:S01]  /*1730*/  UIADD3 UR14, UR7, 0x2, URZ ;  /* 0x00000002070e7890 */ /* 0x000fe2000fffe03f */
[----:B------:R-:W-:Y:S01]  /*1740*/  CS2R R104, SRZ ;  /* 0x0000000000687805 */ /* 0x000fe2000001ff00 */
[----:B------:R-:W-:Y:S01]  /*1750*/  UMOV UR13, 0x40000040 ;  /* 0x40000040000d7882 */ /* 0x000fe20000000000 */
[----:B------:R-:W-:Y:S01]  /*1760*/  UMOV UR15, 0x40000040 ;  /* 0x40000040000f7882 */ /* 0x000fe20000000000 */
[----:B------:R-:W-:-:S02]  /*1770*/  CS2R R106, SRZ ;  /* 0x00000000006a7805 */ /* 0x000fc4000001ff00 */
[----:B------:R-:W-:Y:S02]  /*1780*/  CS2R R108, SRZ ;  /* 0x00000000006c7805 */ /* 0x000fe4000001ff00 */
[----:B------:R-:W-:Y:S02]  /*1790*/  CS2R R110, SRZ ;  /* 0x00000000006e7805 */ /* 0x000fe4000001ff00 */
[----:B------:R-:W-:Y:S02]  /*17a0*/  CS2R R112, SRZ ;  /* 0x0000000000707805 */ /* 0x000fe4000001ff00 */
[----:B------:R-:W-:Y:S02]  /*17b0*/  CS2R R114, SRZ ;  /* 0x0000000000727805 */ /* 0x000fe4000001ff00 */
[----:B------:R-:W-:Y:S02]  /*17c0*/  CS2R R116, SRZ ;  /* 0x0000000000747805 */ /* 0x000fe4000001ff00 */
[----:B------:R-:W-:-:S02]  /*17d0*/  CS2R R118, SRZ ;  /* 0x0000000000767805 */ /* 0x000fc4000001ff00 */
[----:B------:R-:W-:Y:S01]  /*17e0*/  CS2R R120, SRZ ;  /* 0x0000000000787805 */ /* 0x000fe2000001ff00 */
[----:B------:R-:W-:Y:S01]  /*17f0*/  IMAD.MOV.U32 R123, RZ, RZ, RZ ;  /* 0x000000ffff7b7224 */ /* 0x000fe200078e00ff */
[----:B------:R-:W-:Y:S02]  /*1800*/  CS2R R124, SRZ ;  /* 0x00000000007c7805 */ /* 0x000fe4000001ff00 */
[----:B------:R-:W-:Y:S01]  /*1810*/  CS2R R126, SRZ ;  /* 0x00000000007e7805 */ /* 0x000fe2000001ff00 */
[----:B------:R-:W-:Y:S01]  /*1820*/  IMAD.MOV.U32 R129, RZ, RZ, RZ ;  /* 0x000000ffff817224 */ /* 0x000fe200078e00ff */
[----:B------:R-:W-:Y:S01]  /*1830*/  QGMMA.64x32x32.F32.E4M3.E4M3 R56, gdesc[UR12], R56 ;  /* 0x006000000c3879f3 */ /* 0x000fe20008700838 */
[----:B------:R-:W-:Y:S01]  /*1840*/  UMOV UR12, UR6 ;  /* 0x00000006000c7c82 */ /* 0x000fe20008000000 */
[----:B------:R-:W-:Y:S01]  /*1850*/  UMOV UR13, 0x40000040 ;  /* 0x40000040000d7882 */ /* 0x000fe20000000000 */
[----:B------:R-:W-:Y:S01]  /*1860*/  UIADD3 UR6, UR8, 0x404, URZ ;  /* 0x0000040408067890 */ /* 0x000fe2000fffe03f */
[----:B------:R-:W-:Y:S01]  /*1870*/  QGMMA.64x32x32.F32.E4M3.E4M3 R40, gdesc[UR12], R40 ;  /* 0x006000000c2879f3 */ /* 0x000fe20008700828 */
[----:B------:R-:W-:Y:S01]  /*1880*/  UMOV UR12, UR16 ;  /* 0x00000010000c7c82 */ /* 0x000fe20008000000 */
[----:B------:R-:W-:Y:S01]  /*1890*/  UMOV UR13, 0x40000040 ;  /* 0x40000040000d7882 */ /* 0x000fe20000000000 */
[----:B------:R-:W-:Y:S01]  /*18a0*/  UIADD3 UR16, UR8, 0x804, URZ ;  /* 0x0000080408107890 */ /* 0x000fe2000fffe03f */
[----:B------:R-:W-:Y:S01]  /*18b0*/  QGMMA.64x32x32.F32.E4M3.E4M3 R24, gdesc[UR12], R24 ;  /* 0x006000000c1879f3 */ /* 0x000fe20008700818 */
[----:B------:R-:W-:-:S02]  /*18c0*/  UIADD3 UR12, UR8, 0x4, URZ ;  /* 0x00000004080c7890 */ /* 0x000fc4000fffe03f */
[----:B------:R-:W-:Y:S01]  /*18d0*/  UIADD3 UR14, UR7, 0x4, URZ ;  /* 0x00000004070e7890 */ /* 0x000fe2000fffe03f */
[----:B------:R-:W-:Y:S01]  /*18e0*/  UMOV UR13, 0x40000040 ;  /* 0x40000040000d7882 */ /* 0x000fe20000000000 */
[----:B------:R-:W-:-:S07]  /*18f0*/  UMOV UR15, 0x40000040 ;  /* 0x40000040000f7882 */ /* 0x000fce0000000000 */
[----:B------:R-:W-:Y:S01]  /*1900*/  QGMMA.64x32x32.F32.E4M3.E4M3 R56, gdesc[UR12], R56 ;  /* 0x006000000c3879f3 */ /* 0x000fe20008700838 */
[----:B------:R-:W-:Y:S01]  /*1910*/  UMOV UR12, UR6 ;  /* 0x00000006000c7c82 */ /* 0x000fe20008000000 */
[----:B------:R-:W-:Y:S01]  /*1920*/  UMOV UR13, 0x40000040 ;  /* 0x40000040000d7882 */ /* 0x000fe20000000000 */
[----:B------:R-:W-:Y:S01]  /*1930*/  UMOV UR6, 0x4 ;  /* 0x0000000400067882 */ /* 0x000fe20000000000 */
[----:B------:R-:W-:Y:S01]  /*1940*/  QGMMA.64x32x32.F32.E4M3.E4M3 R40, gdesc[UR12], R40 ;  /* 0x006000000c2879f3 */ /* 0x000fe20008700828 */
[----:B------:R-:W-:Y:S01]  /*1950*/  UMOV UR12, UR16 ;  /* 0x00000010000c7c82 */ /* 0x000fe20008000000 */
[----:B------:R-:W-:Y:S02]  /*1960*/  UMOV UR13, 0x40000040 ;  /* 0x40000040000d7882 */ /* 0x000fe40000000000 */
[----:B------:R-:W-:Y:S01]  /*1970*/  QGMMA.64x32x32.F32.E4M3.E4M3 R24, gdesc[UR12], R24 ;  /* 0x006000000c1879f3 */ /* 0x000fe20008700818 */
[----:B------:R-:W-:Y:S02]  /*1980*/  UIADD3 UR12, UR8, 0x6, URZ ;  /* 0x00000006080c7890 */ /* 0x000fe4000fffe03f */
[----:B------:R-:W-:-:S02]  /*1990*/  UIADD3 UR14, UR7, 0x6, URZ ;  /* 0x00000006070e7890 */ /* 0x000fc4000fffe03f */
[----:B------:R-:W-:Y:S01]  /*19a0*/  UIADD3 UR7, UR8, 0x406, URZ ;  /* 0x0000040608077890 */ /* 0x000fe2000fffe03f */
[----:B------:R-:W-:Y:S01]  /*19b0*/  UMOV UR13, 0x40000040 ;  /* 0x40000040000d7882 */ /* 0x000fe20000000000 */
[----:B------:R-:W-:Y:S01]  /*19c0*/  UMOV UR15, 0x40000040 ;  /* 0x40000040000f7882 */ /* 0x000fe20000000000 */
[----:B------:R-:W-:-:S04]  /*19d0*/  UIADD3 UR8, UR8, 0x806, URZ ;  /* 0x0000080608087890 */ /* 0x000fc8000fffe03f */
[----:B------:R-:W-:Y:S01]  /*19e0*/  QGMMA.64x32x32.F32.E4M3.E4M3 R56, gdesc[UR12], R56 ;  /* 0x006000000c3879f3 */ /* 0x000fe20008700838 */
[----:B------:R-:W-:Y:S01]  /*19f0*/  UMOV UR12, UR7 ;  /* 0x00000007000c7c82 */ /* 0x000fe20008000000 */
[----:B------:R-:W-:Y:S01]  /*1a00*/  ULDC UR7, c[0x0][0x50c] ;  /* 0x0001430000077ab9 */ /* 0x000fe20000000800 */
[----:B------:R-:W-:Y:S01]  /*1a10*/  UMOV UR13, 0x40000040 ;  /* 0x40000040000d7882 */ /* 0x000fe20000000000 */
[----:B------:R-:W-:Y:S01]  /*1a20*/  UISETP.NE.AND UP0, UPT, UR7, 0x4, UPT ;  /* 0x000000040700788c */ /* 0x000fe2000bf05270 */
[----:B------:R-:W-:Y:S01]  /*1a30*/  QGMMA.64x32x32.F32.E4M3.E4M3 R40, gdesc[UR12], R40 ;  /* 0x006000000c2879f3 */ /* 0x000fe20008700828 */
[----:B------:R-:W-:Y:S01]  /*1a40*/  UMOV UR12, UR8 ;  /* 0x00000008000c7c82 */ /* 0x000fe20008000000 */
[----:B------:R-:W-:Y:S01]  /*1a50*/  UMOV UR13, 0x40000040 ;  /* 0x40000040000d7882 */ /* 0x000fe20000000000 */
[----:B------:R-:W-:Y:S01]  /*1a60*/  USEL UR7, URZ, 0x1, UP0 ;  /* 0x000000013f077887 */ /* 0x000fe20008000000 */
[----:B------:R-:W-:Y:S05]  /*1a70*/  QGMMA.64x32x32.F32.E4M3.E4M3 R24, gdesc[UR12], R24, gsb0 ;  /* 0x006000000c1879f3 */ /* 0x000fea0008000818 */
[----:B------:R-:W-:-:S13]  /*1a80*/  ISETP.NE.AND P0, PT, RZ, UR7, PT ;  /* 0x00000007ff007c0c */ /* 0x000fda000bf05270 */
[----:B------:R-:W-:Y:S05]  /*1a90*/  @!P0 BRA `(.L_x_18) ;  /* 0x0000000000c88947 */ /* 0x000fea0003800000 */
[----:B------:R-:W-:Y:S02]  /*1aa0*/  WARPGROUP.DEPBAR.LE gsb0, 0x0 ;  /* 0x00008000000079c5 */ /* 0x000fe40000010000 */
[----:B------:R-:W-:-:S01]  /*1ab0*/  FADD R129, RZ, R56 ;  /* 0x00000038ff817221 */ /* 0x000fc20000000000 */
[----:B------:R-:W-:Y:S01]  /*1ac0*/  FADD R126, RZ, R57 ;  /* 0x00000039ff7e7221 */ /* 0x000fe20000000000 */
        /* <DEDUP_REMOVED lines=46> */
[----:B------:R-:W-:-:S06]  /*1db0*/  UMOV UR6, URZ ;  /* 0x0000003f00067c82 */ /* 0x000fcc0008000000 */
.L_x_18:
[----:B------:R-:W-:-:S04]  /*1dc0*/  UIADD3 UR13, UR5, 0x1, URZ ;  /* 0x00000001050d7890 */ /* 0x000fc8000fffe03f */
[----:B------:R-:W-:-:S04]  /*1dd0*/  UISETP.NE.AND UP0, UPT, UR13, 0x4, UPT ;  /* 0x000000040d00788c */ /* 0x000fc8000bf05270 */
[----:B------:R-:W-:Y:S02]  /*1de0*/  USEL UR8, URZ, 0x1, UP0 ;  /* 0x000000013f087887 */ /* 0x000fe40008000000 */
[----:B------:R-:W-:Y:S02]  /*1df0*/  USEL UR13, UR13, URZ, UP0 ;  /* 0x0000003f0d0d7287 */ /* 0x000fe40008000000 */
[----:B------:R-:W-:-:S06]  /*1e00*/  ULOP3.LUT UR8, UR4, UR8, URZ, 0x3c, !UPT ;  /* 0x0000000804087292 */ /* 0x000fcc000f8e3c3f */
[----:B------:R-:W-:Y:S01]  /*1e10*/  IMAD.U32 R11, RZ, RZ, UR8 ;  /* 0x00000008ff0b7e24 */ /* 0x000fe2000f8e00ff */
[----:B------:R-:W-:-:S06]  /*1e20*/  UMOV UR8, 0x1 ;  /* 0x0000000100087882 */ /* 0x000fcc0000000000 */
.L_x_13:
[----:B------:R-:W-:-:S04]  /*1e30*/  UISETP.LT.AND UP0, UPT, UR9, 0x1, UPT ;  /* 0x000000010900788c */ /* 0x000fc8000bf01270 */
[----:B------:R-:W-:-:S04]  /*1e40*/  USEL UR12, UR9, 0x1, UP0 ;  /* 0x00000001090c7887 */ /* 0x000fc80008000000 */
[----:B------:R-:W-:-:S04]  /*1e50*/  UIADD3 UR12, UR9, -UR12, URZ ;  /* 0x8000000c090c7290 */ /* 0x000fc8000fffe03f */
[----:B------:R-:W-:-:S06]  /*1e60*/  UISETP.GE.AND UP0, UPT, UR12, 0x1, UPT ;  /* 0x000000010c00788c */ /* 0x000fcc000bf06270 */
[----:B------:R-:W-:-:S13]  /*1e70*/  PLOP3.LUT P0, PT, PT, PT, UP0, 0x80, 0x0 ;  /* 0x000000000000781c */ /* 0x000fda0003f0f008 */
[----:B------:R-:W-:Y:S05]  /*1e80*/  @!P0 BRA `(.L_x_19) ;  /* 0x0000000800748947 */ /* 0x000fea0003800000 */
[----:B01----:R-:W-:Y:S01]  /*1e90*/  IMAD.U32 R7, RZ, RZ, UR12 ;  /* 0x0000000cff077e24 */ /* 0x003fe2000f8e00ff */
[----:B------:R-:W-:Y:S01]  /*1ea0*/  UMOV UR12, UR5 ;  /* 0x00000005000c7c82 */ /* 0x000fe20008000000 */
[----:B------:R-:W-:-:S05]  /*1eb0*/  ULDC UR14, c[0x0][0x50c] ;  /* 0x00014300000e7ab9 */ /* 0x000fca0000000800 */
.L_x_27:
[----:B------:R-:W-:-:S13]  /*1ec0*/  ISETP.NE.AND P1, PT, R140, 0x3, PT ;  /* 0x000000038c00780c */ /* 0x000fda0003f25270 */
[----:B01----:R-:W-:Y:S05]  /*1ed0*/  @!P1 BRA `(.L_x_20) ;  /* 0x0000000000049947 */ /* 0x003fea0003800000 */
[----:B------:R-:W-:Y:S01]  /*1ee0*/  BPT.TRAP 0x1 ;  /* 0x000000040000795c */ /* 0x000fe20000300000 */
.L_x_20:
[----:B------:R-:W0:Y:S01]  /*1ef0*/  S2UR UR15, SR_CgaCtaId ;  /* 0x00000000000f79c3 */ /* 0x000e220000008800 */
[----:B------:R-:W-:Y:S01]  /*1f00*/  UMOV UR11, 0x400 ;  /* 0x00000400000b7882 */ /* 0x000fe20000000000 */
[----:B------:R-:W-:Y:S01]  /*1f10*/  SHF.L.U32 R8, R11, 0x1f, RZ ;  /* 0x0000001f0b087819 */ /* 0x000fe200000006ff */
[----:B0-----:R-:W-:-:S04]  /*1f20*/  ULEA UR11, UR15, UR11, 0x18 ;  /* 0x0000000b0f0b7291 */ /* 0x001fc8000f8ec03f */
[----:B------:R-:W-:-:S09]  /*1f30*/  ULEA UR15, UR13, UR11, 0x3 ;  /* 0x0000000b0d0f7291 */ /* 0x000fd2000f8e183f */
[----:B------:R0:W1:Y:S01]  /*1f40*/  SYNCS.PHASECHK.TRANS64.TRYWAIT P0, [UR15], R8 ;  /* 0x00000008ff0075a7 */ /* 0x000062000800014f */
[----:B------:R-:W-:Y:S05]  /*1f50*/  @!P1 BRA `(.L_x_21) ;  /* 0x0000000000049947 */ /* 0x000fea0003800000 */
[----:B------:R-:W-:Y:S01]  /*1f60*/  BPT.TRAP 0x1 ;  /* 0x000000040000795c */ /* 0x000fe20000300000 */
.L_x_21:
[----:B-1----:R-:W-:Y:S05]  /*1f70*/  @P0 BRA `(.L_x_22) ;  /* 0x0000000000080947 */ /* 0x002fea0003800000 */
[----:B------:R-:W1:Y:S02]  /*1f80*/  SYNCS.PHASECHK.TRANS64.TRYWAIT P0, [UR15], R8 ;  /* 0x00000008ff0075a7 */ /* 0x000e64000800014f */
[----:B-1----:R-:W-:Y:S05]  /*1f90*/  @!P0 BRA `(.L_x_23) ;  /* 0x00000078002c8947 */ /* 0x002fea0003800000 */
.L_x_22:
[----:B------:R-:W-:Y:S01]  /*1fa0*/  UIADD3 UR15, UR11, 0x30100, URZ ;  /* 0x000301000b0f7890 */ /* 0x000fe2000fffe03f */
[----:B------:R-:W-:Y:S01]  /*1fb0*/  WARPGROUP.ARRIVE ;  /* 0x00000000000079c5 */ /* 0x000fe20000000000 */
[----:B------:R-:W-:Y:S02]  /*1fc0*/  UISETP.NE.AND UP0, UPT, UR7, URZ, UPT ;  /* 0x0000003f0700728c */ /* 0x000fe4000bf05270 */
[----:B------:R-:W-:Y:S02]  /*1fd0*/  USHF.R.U32.HI UR15, URZ, 0x4, UR15 ;  /* 0x000000043f0f7899 */ /* 0x000fe4000801160f */
[----:B------:R-:W-:Y:S02]  /*1fe0*/  USEL UR8, UR8, URZ, !UP0 ;  /* 0x0000003f08087287 */ /* 0x000fe4000c000000 */
[----:B------:R-:W-:Y:S02]  /*1ff0*/  ULOP3.LUT UR15, UR15, 0x3fff, URZ, 0xc0, !UPT ;  /* 0x00003fff0f0f7892 */ /* 0x000fe4000f8ec03f */
[----:B------:R-:W-:-:S02]  /*2000*/  ULOP3.LUT UR7, UR10, 0x10000, URZ, 0xfc, !UPT ;  /* 0x000100000a077892 */ /* 0x000fc4000f8efc3f */
[----:B------:R-:W-:Y:S02]  /*2010*/  ULOP3.LUT UR15, UR15, 0x10000, URZ, 0xfc, !UPT ;  /* 0x000100000f0f7892 */ /* 0x000fe4000f8efc3f */
[----:B------:R-:W-:Y:S02]  /*2020*/  UISETP.NE.U32.AND UP0, UPT, UR8, URZ, UPT ;  /* 0x0000003f0800728c */ /* 0x000fe4000bf05070 */
[----:B------:R-:W-:Y:S02]  /*2030*/  UIMAD UR8, UR13, 0xc00, UR7 ;  /* 0x00000c000d0878a4 */ /* 0x000fe4000f8e0207 */
[----:B------:R-:W-:Y:S02]  /*2040*/  ULEA UR7, UR13, UR15, 0x8 ;  /* 0x0000000f0d077291 */ /* 0x000fe4000f8e403f */
[----:B------:R-:W-:Y:S02]  /*2050*/  UIADD3 UR15, UR8, 0x400, URZ ;  /* 0x00000400080f7890 */ /* 0x000fe4000fffe03f */
[----:B------:R-:W-:-:S02]  /*2060*/  UIADD3 UR22, UR8, 0x800, URZ ;  /* 0x0000080008167890 */ /* 0x000fc4000fffe03f */
[----:B------:R-:W-:Y:S01]  /*2070*/  UMOV UR16, UR8 ;  /* 0x0000000800107c82 */ /* 0x000fe20008000000 */
[----:B------:R-:W-:Y:S01]  /*2080*/  UMOV UR17, 0x40000040 ;  /* 0x4000004000117882 */ /* 0x000fe20000000000 */
[----:B------:R-:W-:Y:S01]  /*2090*/  UMOV UR18, UR7 ;  /* 0x0000000700127c82 */ /* 0x000fe20008000000 */
[----:B------:R-:W-:Y:S01]  /*20a0*/  UMOV UR19, 0x40000040 ;  /* 0x4000004000137882 */ /* 0x000fe20000000000 */
[----:B------:R-:W-:Y:S01]  /*20b0*/  UIADD3 UR6, UR6, 0x4, URZ ;  /* 0x0000000406067890 */ /* 0x000fe2000fffe03f */
[----:B------:R-:W-:Y:S01]  /*20c0*/  QGMMA.64x32x32.F32.E4M3.E4M3 R56, gdesc[UR16], R56, UP0 ;  /* 0x00600000103879f3 */ /* 0x000fe2000bf00838 */
        /* <DEDUP_REMOVED lines=8> */
[----:B------:R-:W-:-:S02]  /*2150*/  UIADD3 UR16, UR8, 0x2, URZ ;  /* 0x0000000208107890 */ /* 0x000fc4000fffe03f */
[----:B------:R-:W-:Y:S01]  /*2160*/  UIADD3 UR18, UR7, 0x2, URZ ;  /* 0x0000000207127890 */ /* 0x000fe2000fffe03f */
[----:B------:R-:W-:Y:S01]  /*2170*/  UMOV UR17, 0x40000040 ;  /* 0x4000004000117882 */ /* 0x000fe20000000000 */
[----:B------:R-:W-:Y:S01]  /*2180*/  UMOV UR19, 0x40000040 ;  /* 0x4000004000137882 */ /* 0x000fe20000000000 */
[----:B------:R-:W-:-:S06]  /*2190*/  UISETP.NE.AND UP0, UPT, UR6, UR14, UPT ;  /* 0x0000000e0600728c */ /* 0x000fcc000bf05270 */
        /* <DEDUP_REMOVED lines=9> */
[----:B------:R-:W-:Y:S02]  /*2230*/  UIADD3 UR16, UR8, 0x4, URZ ;  /* 0x0000000408107890 */ /* 0x000fe4000fffe03f */
[----:B------:R-:W-:Y:S01]  /*2240*/  UIADD3 UR18, UR7, 0x4, URZ ;  /* 0x0000000407127890 */ /* 0x000fe2000fffe03f */
[----:B------:R-:W-:Y:S01]  /*2250*/  UMOV UR17, 0x40000040 ;  /* 0x4000004000117882 */ /* 0x000fe20000000000 */
[----:B------:R-:W-:-:S07]  /*2260*/  UMOV UR19, 0x40000040 ;  /* 0x4000004000137882 */ /* 0x000fce0000000000 */
[----:B------:R-:W-:Y:S01]  /*2270*/  QGMMA.64x32x32.F32.E4M3.E4M3 R56, gdesc[UR16], R56 ;  /* 0x00600000103879f3 */ /* 0x000fe20008700838 */
[----:B------:R-:W-:Y:S01]  /*2280*/  UMOV UR16, UR15 ;  /* 0x0000000f00107c82 */ /* 0x000fe20008000000 */
[----:B------:R-:W-:Y:S02]  /*2290*/  UMOV UR17, 0x40000040 ;  /* 0x4000004000117882 */ /* 0x000fe40000000000 */
[----:B------:R-:W-:Y:S01]  /*22a0*/  QGMMA.64x32x32.F32.E4M3.E4M3 R40, gdesc[UR16], R40 ;  /* 0x00600000102879f3 */ /* 0x000fe20008700828 */
[----:B------:R-:W-:Y:S01]  /*22b0*/  UMOV UR16, UR22 ;  /* 0x0000001600107c82 */ /* 0x000fe20008000000 */
[----:B------:R-:W-:Y:S02]  /*22c0*/  UMOV UR17, 0x40000040 ;  /* 0x4000004000117882 */ /* 0x000fe40000000000 */
[----:B------:R-:W-:Y:S01]  /*22d0*/  QGMMA.64x32x32.F32.E4M3.E4M3 R24, gdesc[UR16], R24 ;  /* 0x00600000101879f3 */ /* 0x000fe20008700818 */
[----:B------:R-:W-:Y:S02]  /*22e0*/  UIADD3 UR16, UR8, 0x6, URZ ;  /* 0x0000000608107890 */ /* 0x000fe4000fffe03f */
[----:B------:R-:W-:-:S02]  /*22f0*/  UIADD3 UR18, UR7, 0x6, URZ ;  /* 0x0000000607127890 */ /* 0x000fc4000fffe03f */
[----:B------:R-:W-:Y:S02]  /*2300*/  UIADD3 UR7, UR8, 0x406, URZ ;  /* 0x0000040608077890 */ /* 0x000fe4000fffe03f */
[----:B------:R-:W-:Y:S01]  /*2310*/  UIADD3 UR8, UR8, 0x806, URZ ;  /* 0x0000080608087890 */ /* 0x000fe2000fffe03f */
[----:B------:R-:W-:Y:S01]  /*2320*/  UMOV UR17, 0x40000040 ;  /* 0x4000004000117882 */ /* 0x000fe20000000000 */
[----:B------:R-:W-:-:S03]  /*2330*/  UMOV UR19, 0x40000040 ;  /* 0x4000004000137882 */ /* 0x000fc60000000000 */
[----:B------:R-:W-:Y:S01]  /*2340*/  QGMMA.64x32x32.F32.E4M3.E4M3 R56, gdesc[UR16], R56 ;  /* 0x00600000103879f3 */ /* 0x000fe20008700838 */
[----:B------:R-:W-:Y:S01]  /*2350*/  UMOV UR16, UR7 ;  /* 0x0000000700107c82 */ /* 0x000fe20008000000 */
[----:B------:R-:W-:Y:S01]  /*2360*/  UMOV UR17, 0x40000040 ;  /* 0x4000004000117882 */ /* 0x000fe20000000000 */
[----:B------:R-:W-:Y:S01]  /*2370*/  USEL UR7, URZ, 0x1, UP0 ;  /* 0x000000013f077887 */ /* 0x000fe20008000000 */
[----:B------:R-:W-:Y:S01]  /*2380*/  QGMMA.64x32x32.F32.E4M3.E4M3 R40, gdesc[UR16], R40 ;  /* 0x00600000102879f3 */ /* 0x000fe20008700828 */
[----:B------:R-:W-:Y:S01]  /*2390*/  UMOV UR16, UR8 ;  /* 0x0000000800107c82 */ /* 0x000fe20008000000 */
[----:B------:R-:W-:Y:S02]  /*23a0*/  UMOV UR17, 0x40000040 ;  /* 0x4000004000117882 */ /* 0x000fe40000000000 */
[----:B------:R-:W-:Y:S01]  /*23b0*/  QGMMA.64x32x32.F32.E4M3.E4M3 R24, gdesc[UR16], R24, gsb0 ;  /* 0x00600000101879f3 */ /* 0x000fe20008000818 */
[----:B------:R-:W-:Y:S02]  /*23c0*/  ISETP.NE.AND P0, PT, RZ, UR7, PT ;  /* 0x00000007ff007c0c */ /* 0x000fe4000bf05270 */
[----:B------:R-:W-:-:S11]  /*23d0*/  WARPGROUP.DEPBAR.LE gsb0, 0x1 ;  /* 0x00008000000079c5 */ /* 0x000fd60000010100 */
[----:B------:R-:W-:Y:S05]  /*23e0*/  @!P0 BRA `(.L_x_24) ;  /* 0x0000000000c88947 */ /* 0x000fea0003800000 */
[----:B------:R-:W-:Y:S02]  /*23f0*/  WARPGROUP.DEPBAR.LE gsb0, 0x0 ;  /* 0x00008000000079c5 */ /* 0x000fe40000010000 */
[----:B------:R-:W-:-:S01]  /*2400*/  FADD R129, R56, R129 ;  /* 0x0000008138817221 */ /* 0x000fc20000000000 */
[----:B------:R-:W-:Y:S01]  /*2410*/  FADD R126, R57, R126 ;  /* 0x0000007e397e7221 */ /* 0x000fe20000000000 */
        /* <DEDUP_REMOVED lines=46> */
[----:B------:R-:W-:-:S06]  /*2700*/  UMOV UR6, URZ ;  /* 0x0000003f00067c82 */ /* 0x000fcc0008000000 */
.L_x_24:
[----:B------:R-:W-:Y:S05]  /*2710*/  @!P1 BRA `(.L_x_25) ;  /* 0x0000000000049947 */ /* 0x000fea0003800000 */
[----:B------:R-:W-:Y:S01]  /*2720*/  BPT.TRAP 0x1 ;  /* 0x000000040000795c */ /* 0x000fe20000300000 */
.L_x_25:
[----:B------:R-:W-:Y:S01]  /*2730*/  ULEA UR8, UR12, UR11, 0x3 ;  /* 0x0000000b0c087291 */ /* 0x000fe2000f8e183f */
[----:B------:R-:W-:-:S03]  /*2740*/  ISETP.GT.U32.AND P0, PT, R5, 0x1, PT ;  /* 0x000000010500780c */ /* 0x000fc60003f04070 */
[----:B------:R-:W-:-:S04]  /*2750*/  UIADD3 UR8, UR8, 0x20, URZ ;  /* 0x0000002008087890 */ /* 0x000fc8000fffe03f */
[----:B------:R-:W-:-:S09]  /*2760*/  UPRMT UR8, URZ, 0x654, UR8 ;  /* 0x000006543f087896 */ /* 0x000fd20008000008 */
[----:B------:R-:W-:Y:S01]  /*2770*/  SYNCS.ARRIVE.TRANS64.RED.A1T0 RZ, [UR8], RZ ;  /* 0x000000ffffff79a7 */ /* 0x000fe20008100408 */
[----:B------:R-:W-:Y:S05]  /*2780*/  @P0 BRA `(.L_x_26) ;  /* 0x0000000000040947 */ /* 0x000fea0003800000 */
[----:B------:R-:W-:Y:S01]  /*2790*/  BPT.TRAP 0x1 ;  /* 0x000000040000795c */ /* 0x000fe20000300000 */
.L_x_26:
[----:B------:R-:W-:Y:S01]  /*27a0*/  UIADD3 UR13, UR13, 0x1, URZ ;  /* 0x000000010d0d7890 */ /* 0x000fe2000fffe03f */
[C---:B------:R-:W-:Y:S01]  /*27b0*/  ISETP.GT.AND P0, PT, R7.reuse, 0x1, PT ;  /* 0x000000010700780c */ /* 0x040fe20003f04270 */
[----:B------:R-:W-:Y:S01]  /*27c0*/  UIADD3 UR12, UR12, 0x1, URZ ;  /* 0x000000010c0c7890 */ /* 0x000fe2000fffe03f */
[----:B------:R-:W-:Y:S01]  /*27d0*/  VIADD R7, R7, 0xffffffff ;  /* 0xffffffff07077836 */ /* 0x000fe20000000000 */
[----:B------:R-:W-:Y:S02]  /*27e0*/  UISETP.NE.AND UP0, UPT, UR13, 0x4, UPT ;  /* 0x000000040d00788c */ /* 0x000fe4000bf05270 */
[----:B------:R-:W-:Y:S02]  /*27f0*/  UISETP.NE.AND UP1, UPT, UR12, 0x4, UPT ;  /* 0x000000040c00788c */ /* 0x000fe4000bf25270 */
[----:B------:R-:W-:Y:S02]  /*2800*/  USEL UR8, URZ, 0x1, UP0 ;  /* 0x000000013f087887 */ /* 0x000fe40008000000 */
[----:B------:R-:W-:-:S02]  /*2810*/  USEL UR13, UR13, URZ, UP0 ;  /* 0x0000003f0d0d7287 */ /* 0x000fc40008000000 */
[----:B------:R-:W-:Y:S02]  /*2820*/  USEL UR12, UR12, URZ, UP1 ;  /* 0x0000003f0c0c7287 */ /* 0x000fe40008800000 */
[----:B------:R-:W-:Y:S01]  /*2830*/  LOP3.LUT R11, R11, UR8, RZ, 0x3c, !PT ;  /* 0x000000080b0b7c12 */ /* 0x000fe2000f8e3cff */
[----:B------:R-:W-:Y:S01]  /*2840*/  UMOV UR8, 0x1 ;  /* 0x0000000100087882 */ /* 0x000fe20000000000 */
[----:B------:R-:W-:Y:S08]  /*2850*/  @P0 BRA `(.L_x_27) ;  /* 0xfffffff400980947 */ /* 0x000ff0000383ffff */
.L_x_19:
[----:B------:R-:W-:Y:S01]  /*2860*/  UISETP.NE.AND UP0, UPT, UR6, URZ, UPT ;  /* 0x0000003f0600728c */ /* 0x000fe2000bf05270 */
[----:B01----:R-:W0:Y:S03]  /*2870*/  LDC R7, c[0x0][0x28c] ;  /* 0x0000a300ff077b82 */ /* 0x003e260000000800 */
[----:B------:R-:W-:-:S06]  /*2880*/  USEL UR6, URZ, 0x1, !UP0 ;  /* 0x000000013f067887 */ /* 0x000fcc000c000000 */
[----:B------:R-:W-:Y:S02]  /*2890*/  ISETP.NE.AND P0, PT, RZ, UR6, PT ;  /* 0x00000006ff007c0c */ /* 0x000fe4000bf05270 */
[----:B0-----:R-:W-:-:S11]  /*28a0*/  ISETP.GE.AND P1, PT, R7, 0x1, PT ;  /* 0x000000010700780c */ /* 0x001fd60003f26270 */
[----:B------:R-:W-:Y:S05]  /*28b0*/  @!P0 BRA `(.L_x_28) ;  /* 0x0000000000c48947 */ /* 0x000fea0003800000 */
[----:B------:R-:W-:Y:S02]  /*28c0*/  WARPGROUP.DEPBAR.LE gsb0, 0x0 ;  /* 0x00008000000079c5 */ /* 0x000fe40000010000 */
[----:B------:R-:W-:Y:S01]  /*28d0*/  FADD R129, R56, R129 ;  /* 0x0000008138817221 */ /* 0x000fe20000000000 */
        /* <DEDUP_REMOVED lines=46> */
[----:B------:R-:W-:-:S07]  /*2bc0*/  FADD R86, R86, R39 ;  /* 0x0000002756567221 */ /* 0x000fce0000000000 */
.L_x_28:
[----:B------:R-:W-:Y:S02]  /*2bd0*/  WARPGROUP.DEPBAR.LE gsb0, 0x0 ;  /* 0x00008000000079c5 */ /* 0x000fe40000010000 */
[----:B------:R-:W-:Y:S05]  /*2be0*/  @!P1 BRA `(.L_x_29) ;  /* 0x0000000000389947 */ /* 0x000fea0003800000 */
[----:B------:R-:W-:-:S13]  /*2bf0*/  ISETP.NE.AND P0, PT, R140, 0x3, PT ;  /* 0x000000038c00780c */ /* 0x000fda0003f05270 */
[----:B------:R-:W-:Y:S05]  /*2c00*/  @!P0 BRA `(.L_x_30) ;  /* 0x0000000000048947 */ /* 0x000fea0003800000 */
[----:B------:R-:W-:Y:S01]  /*2c10*/  BPT.TRAP 0x1 ;  /* 0x000000040000795c */ /* 0x000fe20000300000 */
.L_x_30:
[----:B------:R-:W-:Y:S01]  /*2c20*/  UISETP.LT.AND UP0, UPT, UR9, 0x1, UPT ;  /* 0x000000010900788c */ /* 0x000fe2000bf01270 */
[----:B------:R-:W-:-:S03]  /*2c30*/  ISETP.GT.U32.AND P0, PT, R5, 0x1, PT ;  /* 0x000000010500780c */ /* 0x000fc60003f04070 */
[----:B------:R-:W-:-:S04]  /*2c40*/  USEL UR6, UR9, 0x1, UP0 ;  /* 0x0000000109067887 */ /* 0x000fc80008000000 */
[----:B------:R-:W-:-:S04]  /*2c50*/  UIADD3 UR6, UR5, UR9, -UR6 ;  /* 0x0000000905067290 */ /* 0x000fc8000fffe806 */
[----:B------:R-:W-:-:S04]  /*2c60*/  USHF.L.U32 UR6, UR6, 0x3, URZ ;  /* 0x0000000306067899 */ /* 0x000fc8000800063f */
[----:B------:R-:W-:-:S04]  /*2c70*/  ULOP3.LUT UR6, UR6, 0x18, URZ, 0xc0, !UPT ;  /* 0x0000001806067892 */ /* 0x000fc8000f8ec03f */
[----:B------:R-:W-:-:S04]  /*2c80*/  UIADD3 UR6, UR11, 0x20, UR6 ;  /* 0x000000200b067890 */ /* 0x000fc8000fffe006 */
[----:B------:R-:W-:-:S09]  /*2c90*/  UPRMT UR6, URZ, 0x654, UR6 ;  /* 0x000006543f067896 */ /* 0x000fd20008000006 */
[----:B------:R-:W-:Y:S01]  /*2ca0*/  SYNCS.ARRIVE.TRANS64.RED.A1T0 RZ, [UR6], RZ ;  /* 0x000000ffffff79a7 */ /* 0x000fe20008100406 */
[----:B------:R-:W-:Y:S05]  /*2cb0*/  @P0 BRA `(.L_x_29) ;  /* 0x0000000000040947 */ /* 0x000fea0003800000 */
[----:B------:R-:W-:Y:S01]  /*2cc0*/  BPT.TRAP 0x1 ;  /* 0x000000040000795c */ /* 0x000fe20000300000 */
.L_x_29:
[----:B------:R-:W0:Y:S01]  /*2cd0*/  LDC R18, c[0x0][0x288] ;  /* 0x0000a200ff127b82 */ /* 0x000e220000000800 */
[--C-:B------:R-:W-:Y:S01]  /*2ce0*/  SHF.R.U32.HI R7, RZ, 0x7, R4.reuse ;  /* 0x00000007ff077819 */ /* 0x100fe20000011604 */
[----:B------:R-:W-:Y:S01]  /*2cf0*/  IMAD.SHL.U32 R57, R12, 0x20, RZ ;  /* 0x000000200c397824 */ /* 0x000fe200078e00ff */
[----:B------:R-:W-:Y:S01]  /*2d00*/  SHF.R.U32.HI R8, RZ, 0x2, R4 ;  /* 0x00000002ff087819 */ /* 0x000fe20000011604 */
[C---:B------:R-:W-:Y:S01]  /*2d10*/  IMAD.SHL.U32 R14, R4.reuse, 0x2, RZ ;  /* 0x00000002040e7824 */ /* 0x040fe200078e00ff */
[----:B------:R-:W-:Y:S01]  /*2d20*/  LOP3.LUT R9, R4, 0x60, RZ, 0xc0, !PT ;  /* 0x0000006004097812 */ /* 0x000fe200078ec0ff */
[----:B------:R-:W-:Y:S01]  /*2d30*/  ULDC.64 UR6, c[0x0][0x5d0] ;  /* 0x0001740000067ab9 */ /* 0x000fe20000000a00 */
[----:B------:R-:W-:Y:S01]  /*2d40*/  LOP3.LUT R7, R7, 0x1, RZ, 0xc0, !PT ;  /* 0x0000000107077812 */ /* 0x000fe200078ec0ff */
[----:B------:R-:W-:Y:S01]  /*2d50*/  ULDC.64 UR10, c[0x0][0x5c8] ;  /* 0x00017200000a7ab9 */ /* 0x000fe20000000a00 */
[----:B------:R-:W-:Y:S01]  /*2d60*/  LOP3.LUT R8, R8, 0x7, RZ, 0xc0, !PT ;  /* 0x0000000708087812 */ /* 0x000fe200078ec0ff */
[----:B------:R-:W-:Y:S01]  /*2d70*/  IMAD.MOV.U32 R56, RZ, RZ, -0x1 ;  /* 0xffffffffff387424 */ /* 0x000fe200078e00ff */
[----:B------:R-:W-:Y:S01]  /*2d80*/  SHF.R.U32.HI R11, RZ, 0x1, R9 ;  /* 0x00000001ff0b7819 */ /* 0x000fe20000011609 */
[----:B------:R-:W-:Y:S01]  /*2d90*/  IMAD.SHL.U32 R17, R7, 0x40, RZ ;  /* 0x0000004007117824 */ /* 0x000fe200078e00ff */
[----:B------:R-:W-:-:S02]  /*2da0*/  SHF.R.S32.HI R19, RZ, 0x1f, R10 ;  /* 0x0000001fff137819 */ /* 0x000fc4000001140a */
[----:B------:R-:W-:Y:S02]  /*2db0*/  IADD3 R12, RZ, -R11, -R8 ;  /* 0x8000000bff0c7210 */ /* 0x000fe40007ffe808 */
[----:B------:R-:W-:Y:S01]  /*2dc0*/  LOP3.LUT R14, R57, 0x6, R14, 0xf8, !PT ;  /* 0x00000006390e7812 */ /* 0x000fe200078ef80e */
[----:B------:R-:W-:Y:S01]  /*2dd0*/  IMAD R13, R19, UR6, RZ ;  /* 0x00000006130d7c24 */ /* 0x000fe2000f8e02ff */
[----:B------:R-:W-:Y:S01]  /*2de0*/  LOP3.LUT R17, R17, 0x40, R8, 0xe2, !PT ;  /* 0x0000004011117812 */ /* 0x000fe200078ee208 */
[----:B------:R-:W-:Y:S01]  /*2df0*/  IMAD R58, R7, -0x40, R12 ;  /* 0xffffffc0073a7824 */ /* 0x000fe200078e020c */
[----:B------:R-:W-:Y:S01]  /*2e00*/  LOP3.LUT R7, R4, 0x3, RZ, 0xc0, !PT ;  /* 0x0000000304077812 */ /* 0x000fe200078ec0ff */
[----:B------:R-:W-:Y:S01]  /*2e10*/  IMAD.WIDE R8, R6, 0x180, RZ ;  /* 0x0000018006087825 */ /* 0x000fe200078e02ff */
[----:B------:R-:W-:Y:S02]  /*2e20*/  SHF.R.S32.HI R15, RZ, 0x1f, R14 ;  /* 0x0000001fff0f7819 */ /* 0x000fe4000001140e */
[----:B0-----:R-:W-:Y:S01]  /*2e30*/  ISETP.GE.AND P0, PT, R57, R18, PT ;  /* 0x000000123900720c */ /* 0x001fe20003f06270 */
[----:B------:R-:W-:Y:S01]  /*2e40*/  IMAD R16, R7, -0x2, R18 ;  /* 0xfffffffe07107824 */ /* 0x000fe200078e0212 */
[----:B------:R-:W-:Y:S01]  /*2e50*/  LOP3.LUT R17, R8, R17, R11, 0xfe, !PT ;  /* 0x0000001108117212 */ /* 0x000fe200078efe0b */
[----:B------:R-:W-:-:S02]  /*2e60*/  IMAD R7, R6, 0x180, RZ ;  /* 0x0000018006077824 */ /* 0x000fc400078e02ff */
[C---:B------:R-:W-:Y:S02]  /*2e70*/  IMAD R11, R10.reuse, UR7, R13 ;  /* 0x000000070a0b7c24 */ /* 0x040fe4000f8e020d */
[----:B------:R-:W-:Y:S01]  /*2e80*/  IMAD.WIDE.U32 R12, R10, UR6, R14 ;  /* 0x000000060a0c7c25 */ /* 0x000fe2000f8e000e */
[----:B------:R-:W-:Y:S02]  /*2e90*/  ULDC UR6, c[0x0][0x284] ;  /* 0x0000a10000067ab9 */ /* 0x000fe40000000800 */
[----:B------:R-:W-:Y:S01]  /*2ea0*/  ISETP.GE.OR P0, PT, R7, UR6, P0 ;  /* 0x0000000607007c0c */ /* 0x000fe20008706670 */
[----:B------:R-:W-:Y:S01]  /*2eb0*/  IMAD R6, R9, UR10, RZ ;  /* 0x0000000a09067c24 */ /* 0x000fe2000f8e02ff */
[----:B------:R-:W-:Y:S01]  /*2ec0*/  IADD3 R58, -R7, UR6, R58 ;  /* 0x00000006073a7c10 */ /* 0x000fe2000fffe13a */
[----:B------:R-:W-:Y:S02]  /*2ed0*/  IMAD.IADD R13, R13, 0x1, R11 ;  /* 0x000000010d0d7824 */ /* 0x000fe400078e020b */
[----:B------:R-:W-:-:S02]  /*2ee0*/  IMAD R59, R17, UR11, R6 ;  /* 0x0000000b113b7c24 */ /* 0x000fc4000f8e0206 */
[----:B------:R-:W-:-:S04]  /*2ef0*/  IMAD.WIDE.U32 R6, R17, UR10, R12 ;  /* 0x0000000a11067c25 */ /* 0x000fc8000f8e000c */
[----:B------:R-:W-:Y:S02]  /*2f00*/  IMAD.IADD R57, R16, 0x1, -R57 ;  /* 0x0000000110397824 */ /* 0x000fe400078e0a39 */
[----:B------:R-:W-:Y:S05]  /*2f10*/  @P0 BRA `(.L_x_31) ;  /* 0x0000004800c80947 */ /* 0x000fea0003800000 */
[----:B----45:R-:W-:Y:S01]  /*2f20*/  FSETP.NEU.AND P0, PT, R93, RZ, PT ;  /* 0x000000ff5d00720b */ /* 0x030fe20003f0d000 */
[----:B------:R-:W-:Y:S01]  /*2f30*/  BSSY B0, `(.L_x_31) ;  /* 0x00004b0000007945 */ /* 0x000fe20003800000 */
[----:B------:R-:W-:-:S11]  /*2f40*/  IMAD.IADD R59, R7, 0x1, R59 ;  /* 0x00000001073b7824 */ /* 0x000fd600078e023b */
[----:B------:R-:W-:Y:S05]  /*2f50*/  @!P0 BRA `(.L_x_32) ;  /* 0x0000002c002c8947 */ /* 0x000fea0003800000 */
[----:B------:R-:W-:Y:S01]  /*2f60*/  ULDC.64 UR6, c[0x0][0x5b8] ;  /* 0x00016e0000067ab9 */ /* 0x000fe20000000a00 */
[----:B------:R-:W-:Y:S01]  /*2f70*/  ISETP.GE.AND P1, PT, R58, 0x1, PT ;  /* 0x000000013a00780c */ /* 0x000fe20003f26270 */
[----:B------:R-:W-:Y:S01]  /*2f80*/  IMAD R11, R19, UR6, RZ ;  /* 0x00000006130b7c24 */ /* 0x000fe2000f8e02ff */
[----:B------:R-:W-:Y:S01]  /*2f90*/  ULDC.64 UR10, c[0x0][0x5a8] ;  /* 0x00016a00000a7ab9 */ /* 0x000fe20000000a00 */
[----:B------:R-:W-:Y:S01]  /*2fa0*/  IMAD.WIDE.U32 R14, R10, UR6, R14 ;  /* 0x000000060a0e7c25 */ /* 0x000fe2000f8e000e */
[----:B------:R-:W-:-:S03]  /*2fb0*/  ISETP.LT.OR P3, PT, R57, 0x1, !P1 ;  /* 0x000000013900780c */ /* 0x000fc60004f61670 */
[----:B------:R-:W-:Y:S01]  /*2fc0*/  IMAD R11, R10, UR7, R11 ;  /* 0x000000070a0b7c24 */ /* 0x000fe2000f8e020b */
[----:B------:R-:W-:Y:S01]  /*2fd0*/  ULDC.64 UR6, c[0x0][0x5b0] ;  /* 0x00016c0000067ab9 */ /* 0x000fe20000000a00 */
[----:B------:R-:W-:Y:S02]  /*2fe0*/  IMAD.MOV.U32 R10, RZ, RZ, R14 ;  /* 0x000000ffff0a7224 */ /* 0x000fe400078e000e */
[----:B------:R-:W-:Y:S02]  /*2ff0*/  IMAD.IADD R11, R15, 0x1, R11 ;  /* 0x000000010f0b7824 */ /* 0x000fe400078e020b */
[----:B------:R-:W-:Y:S02]  /*3000*/  IMAD R8, R9, UR6, RZ ;  /* 0x0000000609087c24 */ /* 0x000fe4000f8e02ff */
[----:B------:R-:W-:-:S04]  /*3010*/  IMAD.WIDE.U32 R12, R17, UR6, R10 ;  /* 0x00000006110c7c25 */ /* 0x000fc8000f8e000a */
[--C-:B------:R-:W-:Y:S01]  /*3020*/  IMAD R15, R17, UR7, R8.reuse ;  /* 0x00000007110f7c24 */ /* 0x100fe2000f8e0208 */
[----:B------:R-:W-:Y:S02]  /*3030*/  IADD3 R12, P0, R12, UR10, RZ ;  /* 0x0000000a0c0c7c10 */ /* 0x000fe4000ff1e0ff */
[----:B------:R-:W-:Y:S02]  /*3040*/  PRMT R8, RZ, 0x7610, R8 ;  /* 0x00007610ff087816 */ /* 0x000fe40000000008 */
[----:B------:R-:W-:Y:S02]  /*3050*/  IADD3.X R13, R13, UR11, R15, P0, !PT ;  /* 0x0000000b0d0d7c10 */ /* 0x000fe400087fe40f */
[----:B------:R-:W0:Y:S03]  /*3060*/  @!P3 LDC.64 R14, c[0x0][0x5c0] ;  /* 0x00017000ff0ebb82 */ /* 0x000e260000000a00 */
[----:B------:R-:W2:Y:S01]  /*3070*/  @!P3 LDG.E.U8 R8, desc[UR20][R12.64] ;  /* 0x000000140c08b981 */ /* 0x000ea2000c1e1100 */
[----:B------:R-:W-:-:S13]  /*3080*/  ISETP.LT.OR P2, PT, R57, 0x2, !P1 ;  /* 0x000000023900780c */ /* 0x000fda0004f41670 */
[----:B------:R-:W1:Y:S01]  /*3090*/  @!P2 LDC.64 R24, c[0x0][0x5c0] ;  /* 0x00017000ff18ab82 */ /* 0x000e620000000a00 */
[----:B0-----:R-:W-:-:S05]  /*30a0*/  @!P3 IADD3 R14, P0, R6, R14, RZ ;  /* 0x0000000e060eb210 */ /* 0x001fca0007f1e0ff */
[----:B------:R-:W-:Y:S01]  /*30b0*/  @!P3 IMAD.X R15, R59, 0x1, R15, P0 ;  /* 0x000000013b0fb824 */ /* 0x000fe200000e060f */
[----:B--2---:R-:W-:-:S04]  /*30c0*/  LOP3.LUT R8, R8, 0xff, RZ, 0xc0, !PT ;  /* 0x000000ff08087812 */ /* 0x004fc800078ec0ff */
[----:B------:R-:W-:-:S05]  /*30d0*/  F2FP.F16.E4M3.UNPACK_B R8, R8 ;  /* 0x00000008ff08723e */ /* 0x000fca00020006ff */
[----:B------:R-:W-:-:S05]  /*30e0*/  HADD2.F32 R8, -RZ, R8.H0_H0 ;  /* 0x20000008ff087230 */ /* 0x000fca0000004100 */
[----:B------:R-:W-:-:S04]  /*30f0*/  FMUL R8, R8, R93 ;  /* 0x0000005d08087220 */ /* 0x000fc80000400000 */
[----:B------:R-:W-:-:S05]  /*3100*/  FFMA R8, R129, R72, R8 ;  /* 0x0000004881087223 */ /* 0x000fca0000000008 */
[----:B------:R-:W-:Y:S02]  /*3110*/  F2FP.SATFINITE.E4M3.F32.PACK_AB_MERGE_C R23, RZ, R8, RZ ;  /* 0x00000008ff17723e */ /* 0x000fe400048070ff */
[----:B------:R-:W-:-:S03]  /*3120*/  PRMT R8, RZ, 0x7610, R8 ;  /* 0x00007610ff087816 */ /* 0x000fc60000000008 */
[----:B------:R0:W-:Y:S04]  /*3130*/  @!P3 STG.E.U8 desc[UR20][R14.64], R23 ;  /* 0x000000170e00b986 */ /* 0x0001e8000c101114 */
[----:B------:R-:W2:Y:S01]  /*3140*/  @!P2 LDG.E.U8 R8, desc[UR20][R12.64+0x1] ;  /* 0x000001140c08a981 */ /* 0x000ea2000c1e1100 */
[----:B------:R-:W-:Y:S02]  /*3150*/  IADD3 R21, P0, R17, 0x8, RZ ;  /* 0x0000000811157810 */ /* 0x000fe40007f1e0ff */
[----:B-1----:R-:W-:-:S03]  /*3160*/  @!P2 IADD3 R20, P5, R6, R24, RZ ;  /* 0x000000180614a210 */ /* 0x002fc60007fbe0ff */
[----:B------:R-:W-:Y:S01]  /*3170*/  IMAD.X R16, RZ, RZ, R9, P0 ;  /* 0x000000ffff107224 */ /* 0x000fe200000e0609 */
[----:B------:R-:W-:Y:S01]  /*3180*/  ISETP.GE.AND P0, PT, R58, 0x9, PT ;  /* 0x000000093a00780c */ /* 0x000fe20003f06270 */
[----:B0-----:R-:W-:-:S03]  /*3190*/  IMAD.WIDE.U32 R14, R21, UR6, R10 ;  /* 0x00000006150e7c25 */ /* 0x001fc6000f8e000a */
[----:B------:R-:W-:Y:S01]  /*31a0*/  ISETP.LT.OR P3, PT, R57, 0x1, !P0 ;  /* 0x000000013900780c */ /* 0x000fe20004761670 */
[----:B------:R-:W-:Y:S01]  /*31b0*/  IMAD R16, R16, UR6, RZ ;  /* 0x0000000610107c24 */ /* 0x000fe2000f8e02ff */
[----:B------:R-:W-:-:S03]  /*31c0*/  IADD3 R14, P4, R14, UR10, RZ ;  /* 0x0000000a0e0e7c10 */ /* 0x000fc6000ff9e0ff */
[----:B------:R-:W-:Y:S02]  /*31d0*/  IMAD R23, R21, UR7, R16 ;  /* 0x0000000715177c24 */ /* 0x000fe4000f8e0210 */
[----:B------:R-:W-:-:S03]  /*31e0*/  @!P2 IMAD.X R21, R59, 0x1, R25, P5 ;  /* 0x000000013b15a824 */ /* 0x000fc600028e0619 */
[----:B------:R-:W-:Y:S02]  /*31f0*/  IADD3.X R15, R15, UR11, R23, P4, !PT ;  /* 0x0000000b0f0f7c10 */ /* 0x000fe4000a7fe417 */
[----:B--2---:R-:W-:-:S04]  /*3200*/  LOP3.LUT R8, R8, 0xff, RZ, 0xc0, !PT ;  /* 0x000000ff08087812 */ /* 0x004fc800078ec0ff */
[----:B------:R-:W-:-:S05]  /*3210*/  F2FP.F16.E4M3.UNPACK_B R8, R8 ;  /* 0x00000008ff08723e */ /* 0x000fca00020006ff */
[----:B------:R-:W-:-:S05]  /*3220*/  HADD2.F32 R8, -RZ, R8.H0_H0 ;  /* 0x20000008ff087230 */ /* 0x000fca0000004100 */
[----:B------:R-:W-:Y:S01]  /*3230*/  FMUL R19, R8, R93 ;  /* 0x0000005d08137220 */ /* 0x000fe20000400000 */
[----:B------:R-:W-:-:S03]  /*3240*/  PRMT R8, RZ, 0x7610, R8 ;  /* 0x00007610ff087816 */ /* 0x000fc60000000008 */
[----:B------:R-:W-:-:S05]  /*3250*/  FFMA R19, R126, R72, R19 ;  /* 0x000000487e137223 */ /* 0x000fca0000000013 */
[----:B------:R-:W-:Y:S02]  /*3260*/  F2FP.SATFINITE.E4M3.F32.PACK_AB_MERGE_C R25, RZ, R19, RZ ;  /* 0x00000013ff19723e */ /* 0x000fe400048070ff */
[----:B------:R-:W0:Y:S03]  /*3270*/  @!P3 LDC.64 R18, c[0x0][0x5c0] ;  /* 0x00017000ff12bb82 */ /* 0x000e260000000a00 */
[----:B------:R1:W-:Y:S04]  /*3280*/  @!P2 STG.E.U8 desc[UR20][R20.64+0x1], R25 ;  /* 0x000001191400a986 */ /* 0x0003e8000c101114 */
[----:B------:R-:W2:Y:S01]  /*3290*/  @!P3 LDG.E.U8 R8, desc[UR20][R14.64] ;  /* 0x000000140e08b981 */ /* 0x000ea2000c1e1100 */
[----:B------:R-:W-:-:S13]  /*32a0*/  ISETP.LT.OR P2, PT, R57, 0x2, !P0 ;  /* 0x000000023900780c */ /* 0x000fda0004741670 */
[----:B-1----:R-:W1:Y:S01]  /*32b0*/  @!P2 LDC.64 R24, c[0x0][0x5c0] ;  /* 0x00017000ff18ab82 */ /* 0x002e620000000a00 */
[----:B0-----:R-:W-:-:S04]  /*32c0*/  @!P3 IADD3 R18, P4, P5, R6, R18, R89 ;  /* 0x000000120612b210 */ /* 0x001fc80007d9e059 */
[----:B------:R-:W-:Y:S02]  /*32d0*/  @!P3 IADD3.X R19, R59, R19, R90, P4, P5 ;  /* 0x000000133b13b210 */ /* 0x000fe400027ea45a */
        /* <DEDUP_REMOVED lines=9> */
[----:B------:R-:W-:Y:S02]  /*3370*/  ISETP.LT.OR P3, PT, R57, 0x9, !P1 ;  /* 0x000000093900780c */ /* 0x000fe40004f61670 */
[----:B-1----:R-:W-:-:S11]  /*3380*/  @!P2 IADD3 R20, P4, P5, R6, R24, R89 ;  /* 0x000000180614a210 */ /* 0x002fd60007d9e059 */
[----:B0-----:R-:W0:Y:S01]  /*3390*/  @!P3 LDC.64 R18, c[0x0][0x5c0] ;  /* 0x00017000ff12bb82 */ /* 0x001e220000000a00 */
[----:B--2---:R-:W-:-:S04]  /*33a0*/  LOP3.LUT R8, R8, 0xff, RZ, 0xc0, !PT ;  /* 0x000000ff08087812 */ /* 0x004fc800078ec0ff */
[----:B------:R-:W-:-:S05]  /*33b0*/  F2FP.F16.E4M3.UNPACK_B R8, R8 ;  /* 0x00000008ff08723e */ /* 0x000fca00020006ff */
[----:B------:R-:W-:-:S05]  /*33c0*/  HADD2.F32 R8, -RZ, R8.H0_H0 ;  /* 0x20000008ff087230 */ /* 0x000fca0000004100 */
[----:B------:R-:W-:Y:S01]  /*33d0*/  FMUL R21, R8, R93 ;  /* 0x0000005d08157220 */ /* 0x000fe20000400000 */
[----:B------:R-:W-:-:S03]  /*33e0*/  PRMT R8, RZ, 0x7610, R8 ;  /* 0x00007610ff087816 */ /* 0x000fc60000000008 */
[----:B------:R-:W-:Y:S01]  /*33f0*/  FFMA R124, R124, R72, R21 ;  /* 0x000000487c7c7223 */ /* 0x000fe20000000015 */
[----:B------:R-:W-:-:S04]  /*3400*/  @!P2 IADD3.X R21, R59, R25, R90, P4, P5 ;  /* 0x000000193b15a210 */ /* 0x000fc800027ea45a */
[----:B------:R-:W-:-:S05]  /*3410*/  F2FP.SATFINITE.E4M3.F32.PACK_AB_MERGE_C R23, RZ, R124, RZ ;  /* 0x0000007cff17723e */ /* 0x000fca00048070ff */
[----:B------:R1:W-:Y:S04]  /*3420*/  @!P2 STG.E.U8 desc[UR20][R20.64+0x1], R23 ;  /* 0x000001171400a986 */ /* 0x0003e8000c101114 */
[----:B------:R-:W2:Y:S01]  /*3430*/  @!P3 LDG.E.U8 R8, desc[UR20][R12.64+0x8] ;  /* 0x000008140c08b981 */ /* 0x000ea2000c1e1100 */
[----:B------:R-:W-:Y:S02]  /*3440*/  ISETP.LT.OR P2, PT, R57, 0xa, !P1 ;  /* 0x0000000a3900780c */ /* 0x000fe40004f41670 */
[----:B0-----:R-:W-:-:S05]  /*3450*/  @!P3 IADD3 R18, P4, R6, R18, RZ ;  /* 0x000000120612b210 */ /* 0x001fca0007f9e0ff */
[----:B------:R-:W-:-:S06]  /*3460*/  @!P3 IMAD.X R19, R59, 0x1, R19, P4 ;  /* 0x000000013b13b824 */ /* 0x000fcc00020e0613 */
[----:B------:R-:W0:Y:S01]  /*3470*/  @!P2 LDC.64 R24, c[0x0][0x5c0] ;  /* 0x00017000ff18ab82 */ /* 0x000e220000000a00 */
[----:B--2---:R-:W-:-:S04]  /*3480*/  LOP3.LUT R8, R8, 0xff, RZ, 0xc0, !PT ;  /* 0x000000ff08087812 */ /* 0x004fc800078ec0ff */
[----:B------:R-:W-:-:S05]  /*3490*/  F2FP.F16.E4M3.UNPACK_B R8, R8 ;  /* 0x00000008ff08723e */ /* 0x000fca00020006ff */
[----:B------:R-:W-:-:S05]  /*34a0*/  HADD2.F32 R8, -RZ, R8.H0_H0 ;  /* 0x20000008ff087230 */ /* 0x000fca0000004100 */
[----:B------:R-:W-:-:S04]  /*34b0*/  FMUL R8, R8, R93 ;  /* 0x0000005d08087220 */ /* 0x000fc80000400000 */
[----:B------:R-:W-:-:S05]  /*34c0*/  FFMA R8, R125, R72, R8 ;  /* 0x000000487d087223 */ /* 0x000fca0000000008 */
[----:B-1----:R-:W-:Y:S02]  /*34d0*/  F2FP.SATFINITE.E4M3.F32.PACK_AB_MERGE_C R23, RZ, R8, RZ ;  /* 0x00000008ff17723e */ /* 0x002fe400048070ff */
[----:B------:R-:W-:-:S03]  /*34e0*/  PRMT R8, RZ, 0x7610, R8 ;  /* 0x00007610ff087816 */ /* 0x000fc60000000008 */
[----:B------:R1:W-:Y:S04]  /*34f0*/  @!P3 STG.E.U8 desc[UR20][R18.64+0x8], R23 ;  /* 0x000008171200b986 */ /* 0x0003e8000c101114 */
[----:B------:R-:W2:Y:S01]  /*3500*/  @!P2 LDG.E.U8 R8, desc[UR20][R12.64+0x9] ;  /* 0x000009140c08a981 */ /* 0x000ea2000c1e1100 */
[----:B------:R-:W-:Y:S02]  /*3510*/  ISETP.LT.OR P3, PT, R57, 0x9, !P0 ;  /* 0x000000093900780c */ /* 0x000fe40004761670 */
[----:B0-----:R-:W-:-:S11]  /*3520*/  @!P2 IADD3 R20, P4, R6, R24, RZ ;  /* 0x000000180614a210 */ /* 0x001fd60007f9e0ff */
[----:B-1----:R-:W0:Y:S01]  /*3530*/  @!P3 LDC.64 R18, c[0x0][0x5c0] ;  /* 0x00017000ff12bb82 */ /* 0x002e220000000a00 */
[----:B--2---:R-:W-:-:S04]  /*3540*/  LOP3.LUT R8, R8, 0xff, RZ, 0xc0, !PT ;  /* 0x000000ff08087812 */ /* 0x004fc800078ec0ff */
[----:B------:R-:W-:-:S05]  /*3550*/  F2FP.F16.E4M3.UNPACK_B R8, R8 ;  /* 0x00000008ff08723e */ /* 0x000fca00020006ff */
[----:B------:R-:W-:-:S05]  /*3560*/  HADD2.F32 R8, -RZ, R8.H0_H0 ;  /* 0x20000008ff087230 */ /* 0x000fca0000004100 */
[----:B------:R-:W-:Y:S01]  /*3570*/  FMUL R21, R8, R93 ;  /* 0x0000005d08157220 */ /* 0x000fe20000400000 */
[----:B------:R-:W-:-:S03]  /*3580*/  PRMT R8, RZ, 0x7610, R8 ;  /* 0x00007610ff087816 */ /* 0x000fc60000000008 */
[----:B------:R-:W-:Y:S01]  /*3590*/  FFMA R120, R120, R72, R21 ;  /* 0x0000004878787223 */ /* 0x000fe20000000015 */
[----:B------:R-:W-:-:S04]  /*35a0*/  @!P2 IMAD.X R21, R59, 0x1, R25, P4 ;  /* 0x000000013b15a824 */ /* 0x000fc800020e0619 */
[----:B------:R-:W-:-:S05]  /*35b0*/  F2FP.SATFINITE.E4M3.F32.PACK_AB_MERGE_C R23, RZ, R120, RZ ;  /* 0x00000078ff17723e */ /* 0x000fca00048070ff */
[----:B------:R1:W-:Y:S04]  /*35c0*/  @!P2 STG.E.U8 desc[UR20][R20.64+0x9], R23 ;  /* 0x000009171400a986 */ /* 0x0003e8000c101114 */
[----:B------:R-:W2:Y:S01]  /*35d0*/  @!P3 LDG.E.U8 R8, desc[UR20][R14.64+0x8] ;  /* 0x000008140e08b981 */ /* 0x000ea2000c1e1100 */
[----:B------:R-:W-:Y:S02]  /*35e0*/  ISETP.LT.OR P2, PT, R57, 0xa, !P0 ;  /* 0x0000000a3900780c */ /* 0x000fe40004741670 */
[----:B0-----:R-:W-:-:S04]  /*35f0*/  @!P3 IADD3 R18, P4, P5, R6, R18, R89 ;  /* 0x000000120612b210 */ /* 0x001fc80007d9e059 */
[----:B------:R-:W-:-:S07]  /*3600*/  @!P3 IADD3.X R19, R59, R19, R90, P4, P5 ;  /* 0x000000133b13b210 */ /* 0x000fce00027ea45a */
        /* <DEDUP_REMOVED lines=11> */
[----:B0-----:R-:W-:-:S11]  /*36c0*/  @!P2 IADD3 R20, P4, P5, R6, R24, R89 ;  /* 0x000000180614a210 */ /* 0x001fd60007d9e059 */
[----:B-1----:R-:W0:Y:S01]  /*36d0*/  @!P3 LDC.64 R18, c[0x0][0x5c0] ;  /* 0x00017000ff12bb82 */ /* 0x002e220000000a00 */
        /* <DEDUP_REMOVED lines=74> */
[----:B------:R2:W3:Y:S01]  /*3b80*/  @!P1 LDG.E.U8 R8, desc[UR20][R12.64+0x19] ;  /* 0x000019140c089981 */ /* 0x0004e2000c1e1100 */
[----:B------:R-:W-:Y:S02]  /*3b90*/  ISETP.LT.OR P2, PT, R57, 0x19, !P0 ;  /* 0x000000193900780c */ /* 0x000fe40004741670 */
[----:B0-----:R-:W-:-:S11]  /*3ba0*/  @!P1 IADD3 R20, P3, R6, R24, RZ ;  /* 0x0000001806149210 */ /* 0x001fd60007f7e0ff */
[----:B--2---:R-:W0:Y:S01]  /*3bb0*/  @!P2 LDC.64 R12, c[0x0][0x5c0] ;  /* 0x00017000ff0cab82 */ /* 0x004e220000000a00 */
[----:B---3--:R-:W-:-:S04]  /*3bc0*/  LOP3.LUT R8, R8, 0xff, RZ, 0xc0, !PT ;  /* 0x000000ff08087812 */ /* 0x008fc800078ec0ff */
[----:B------:R-:W-:-:S05]  /*3bd0*/  F2FP.F16.E4M3.UNPACK_B R8, R8 ;  /* 0x00000008ff08723e */ /* 0x000fca00020006ff */
[----:B------:R-:W-:-:S05]  /*3be0*/  HADD2.F32 R8, -RZ, R8.H0_H0 ;  /* 0x20000008ff087230 */ /* 0x000fca0000004100 */
[----:B------:R-:W-:Y:S01]  /*3bf0*/  FMUL R21, R8, R93 ;  /* 0x0000005d08157220 */ /* 0x000fe20000400000 */
[----:B------:R-:W-:-:S03]  /*3c00*/  PRMT R8, RZ, 0x7610, R8 ;  /* 0x00007610ff087816 */ /* 0x000fc60000000008 */
[----:B------:R-:W-:Y:S01]  /*3c10*/  FFMA R112, R112, R72, R21 ;  /* 0x0000004870707223 */ /* 0x000fe20000000015 */
[----:B------:R-:W-:-:S04]  /*3c20*/  @!P1 IMAD.X R21, R59, 0x1, R25, P3 ;  /* 0x000000013b159824 */ /* 0x000fc800018e0619 */
[----:B-1----:R-:W-:-:S05]  /*3c30*/  F2FP.SATFINITE.E4M3.F32.PACK_AB_MERGE_C R19, RZ, R112, RZ ;  /* 0x00000070ff13723e */ /* 0x002fca00048070ff */
        /* <DEDUP_REMOVED lines=14> */
[----:B------:R3:W4:Y:S01]  /*3d20*/  @!P1 LDG.E.U8 R8, desc[UR20][R14.64+0x19] ;  /* 0x000019140e089981 */ /* 0x000722000c1e1100 */
[----:B-1----:R-:W-:Y:S02]  /*3d30*/  IADD3 R21, P0, R17, 0x80, RZ ;  /* 0x0000008011157810 */ /* 0x002fe40007f1e0ff */
[----:B0-----:R-:W-:-:S03]  /*3d40*/  @!P1 IADD3 R18, P4, P5, R6, R24, R89 ;  /* 0x0000001806129210 */ /* 0x001fc60007d9e059 */
[----:B------:R-:W-:Y:S01]  /*3d50*/  IMAD.X R16, RZ, RZ, R9, P0 ;  /* 0x000000ffff107224 */ /* 0x000fe200000e0609 */
[----:B------:R-:W-:Y:S01]  /*3d60*/  ISETP.GE.AND P0, PT, R58, 0x81, PT ;  /* 0x000000813a00780c */ /* 0x000fe20003f06270 */
[----:B--2---:R-:W-:-:S03]  /*3d70*/  IMAD.WIDE.U32 R12, R21, UR6, R10 ;  /* 0x00000006150c7c25 */ /* 0x004fc6000f8e000a */
[----:B------:R-:W-:Y:S01]  /*3d80*/  ISETP.LT.OR P3, PT, R57, 0x1, !P0 ;  /* 0x000000013900780c */ /* 0x000fe20004761670 */
[----:B------:R-:W-:Y:S01]  /*3d90*/  IMAD R16, R16, UR6, RZ ;  /* 0x0000000610107c24 */ /* 0x000fe2000f8e02ff */
[----:B------:R-:W-:-:S03]  /*3da0*/  IADD3 R12, P2, R12, UR10, RZ ;  /* 0x0000000a0c0c7c10 */ /* 0x000fc6000ff5e0ff */
[----:B------:R-:W-:-:S05]  /*3db0*/  IMAD R21, R21, UR7, R16 ;  /* 0x0000000715157c24 */ /* 0x000fca000f8e0210 */
[----:B------:R-:W-:-:S03]  /*3dc0*/  IADD3.X R13, R13, UR11, R21, P2, !PT ;  /* 0x0000000b0d0d7c10 */ /* 0x000fc600097fe415 */
[----:B---3--:R-:W0:Y:S01]  /*3dd0*/  @!P3 LDC.64 R14, c[0x0][0x5c0] ;  /* 0x00017000ff0ebb82 */ /* 0x008e220000000a00 */
[----:B----4-:R-:W-:-:S04]  /*3de0*/  LOP3.LUT R8, R8, 0xff, RZ, 0xc0, !PT ;  /* 0x000000ff08087812 */ /* 0x010fc800078ec0ff */
        /* <DEDUP_REMOVED lines=22> */
[----:B------:R-:W-:Y:S02]  /*3f50*/  IADD3 R21, P1, R17, 0x88, RZ ;  /* 0x0000008811157810 */ /* 0x000fe40007f3e0ff */
[----:B0-----:R-:W-:-:S03]  /*3f60*/  @!P2 IADD3 R20, P4, P5, R6, R24, R91 ;  /* 0x000000180614a210 */ /* 0x001fc60007d9e05b */
[----:B------:R-:W-:Y:S01]  /*3f70*/  IMAD.X R16, RZ, RZ, R9, P1 ;  /* 0x000000ffff107224 */ /* 0x000fe200008e0609 */
[----:B------:R-:W-:Y:S01]  /*3f80*/  ISETP.GE.AND P1, PT, R58, 0x89, PT ;  /* 0x000000893a00780c */ /* 0x000fe20003f26270 */
[----:B-1----:R-:W-:-:S03]  /*3f90*/  IMAD.WIDE.U32 R14, R21, UR6, R10 ;  /* 0x00000006150e7c25 */ /* 0x002fc6000f8e000a */
[----:B------:R-:W-:Y:S01]  /*3fa0*/  ISETP.LT.OR P3, PT, R57, 0x1, !P1 ;  /* 0x000000013900780c */ /* 0x000fe20004f61670 */
[----:B------:R-:W-:-:S04]  /*3fb0*/  IMAD R16, R16, UR6, RZ ;  /* 0x0000000610107c24 */ /* 0x000fc8000f8e02ff */
[----:B------:R-:W-:Y:S01]  /*3fc0*/  IMAD R23, R21, UR7, R16 ;  /* 0x0000000715177c24 */ /* 0x000fe2000f8e0210 */
[----:B------:R-:W-:Y:S02]  /*3fd0*/  @!P2 IADD3.X R21, R59, R25, R92, P4, P5 ;  /* 0x000000193b15a210 */ /* 0x000fe400027ea45c */
[----:B------:R-:W-:-:S04]  /*3fe0*/  IADD3 R14, P4, R14, UR10, RZ ;  /* 0x0000000a0e0e7c10 */ /* 0x000fc8000ff9e0ff */
[----:B------:R-:W-:Y:S02]  /*3ff0*/  IADD3.X R15, R15, UR11, R23, P4, !PT ;  /* 0x0000000b0f0f7c10 */ /* 0x000fe4000a7fe417 */
[----:B------:R-:W0:Y:S01]  /*4000*/  @!P3 LDC.64 R22, c[0x0][0x5c0] ;  /* 0x00017000ff16bb82 */ /* 0x000e220000000a00 */
[----:B--2---:R-:W-:-:S04]  /*4010*/  LOP3.LUT R8, R8, 0xff, RZ, 0xc0, !PT ;  /* 0x000000ff08087812 */ /* 0x004fc800078ec0ff */
[----:B------:R-:W-:-:S05]  /*4020*/  F2FP.F16.E4M3.UNPACK_B R8, R8 ;  /* 0x00000008ff08723e */ /* 0x000fca00020006ff */
[----:B------:R-:W-:-:S05]  /*4030*/  HADD2.F32 R8, -RZ, R8.H0_H0 ;  /* 0x20000008ff087230 */ /* 0x000fca0000004100 */
[----:B------:R-:W-:Y:S01]  /*4040*/  FMUL R19, R8, R93 ;  /* 0x0000005d08137220 */ /* 0x000fe20000400000 */
[----:B------:R-:W-:-:S03]  /*4050*/  PRMT R8, RZ, 0x7610, R8 ;  /* 0x00007610ff087816 */ /* 0x000fc60000000008 */
[----:B------:R-:W-:-:S05]  /*4060*/  FFMA R19, R108, R72, R19 ;  /* 0x000000486c137223 */ /* 0x000fca0000000013 */
[----:B------:R-:W-:-:S05]  /*4070*/  F2FP.SATFINITE.E4M3.F32.PACK_AB_MERGE_C R25, RZ, R19, RZ ;  /* 0x00000013ff19723e */ /* 0x000fca00048070ff */
[----:B------:R1:W-:Y:S04]  /*4080*/  @!P2 STG.E.U8 desc[UR20][R20.64+0x1], R25 ;  /* 0x000001191400a986 */ /* 0x0003e8000c101114 */
[----:B------:R-:W2:Y:S01]  /*4090*/  @!P3 LDG.E.U8 R8, desc[UR20][R14.64] ;  /* 0x000000140e08b981 */ /* 0x000ea2000c1e1100 */
[----:B------:R-:W-:Y:S02]  /*40a0*/  @!P3 IADD3 R19, P4, P5, R91, R6, R89 ;  /* 0x000000065b13b210 */ /* 0x000fe40007d9e059 */
[----:B------:R-:W-:Y:S02]  /*40b0*/  ISETP.LT.OR P2, PT, R57, 0x2, !P1 ;  /* 0x000000023900780c */ /* 0x000fe40004f41670 */
[----:B------:R-:W-:Y:S02]  /*40c0*/  @!P3 IADD3.X R16, R92, R59, R90, P4, P5 ;  /* 0x0000003b5c10b210 */ /* 0x000fe400027ea45a */
[----:B0-----:R-:W-:-:S05]  /*40d0*/  @!P3 IADD3 R18, P4, R19, R22, RZ ;  /* 0x000000161312b210 */ /* 0x001fca0007f9e0ff */
[----:B------:R-:W-:-:S04]  /*40e0*/  @!P3 IMAD.X R19, R16, 0x1, R23, P4 ;  /* 0x000000011013b824 */ /* 0x000fc800020e0617 */
        /* <DEDUP_REMOVED lines=9> */
[----:B------:R-:W3:Y:S01]  /*4180*/  @!P2 LDG.E.U8 R8, desc[UR20][R14.64+0x1] ;  /* 0x000001140e08a981 */ /* 0x000ee2000c1e1100 */
[----:B-1----:R-:W-:Y:S02]  /*4190*/  @!P2 IADD3 R25, P4, P5, R91, R6, R89 ;  /* 0x000000065b19a210 */ /* 0x002fe40007d9e059 */
[----:B------:R-:W-:-:S13]  /*41a0*/  ISETP.LT.OR P3, PT, R57, 0x9, !P0 ;  /* 0x000000093900780c */ /* 0x000fda0004761670 */
[----:B--2---:R-:W1:Y:S01]  /*41b0*/  @!P3 LDC.64 R18, c[0x0][0x5c0] ;  /* 0x00017000ff12bb82 */ /* 0x004e620000000a00 */
[----:B---3--:R-:W-:-:S04]  /*41c0*/  LOP3.LUT R8, R8, 0xff, RZ, 0xc0, !PT ;  /* 0x000000ff08087812 */ /* 0x008fc800078ec0ff */
[----:B------:R-:W-:-:S05]  /*41d0*/  F2FP.F16.E4M3.UNPACK_B R8, R8 ;  /* 0x00000008ff08723e */ /* 0x000fca00020006ff */
[----:B------:R-:W-:-:S05]  /*41e0*/  HADD2.F32 R8, -RZ, R8.H0_H0 ;  /* 0x20000008ff087230 */ /* 0x000fca0000004100 */
[----:B------:R-:W-:Y:S01]  /*41f0*/  FMUL R21, R8, R93 ;  /* 0x0000005d08157220 */ /* 0x000fe20000400000 */
[----:B------:R-:W-:Y:S02]  /*4200*/  @!P2 IADD3.X R8, R92, R59, R90, P4, P5 ;  /* 0x0000003b5c08a210 */ /* 0x000fe400027ea45a */
[----:B0-----:R-:W-:Y:S01]  /*4210*/  @!P2 IADD3 R20, P4, R25, R26, RZ ;  /* 0x0000001a1914a210 */ /* 0x001fe20007f9e0ff */
[----:B------:R-:W-:-:S04]  /*4220*/  FFMA R104, R104, R72, R21 ;  /* 0x0000004868687223 */ /* 0x000fc80000000015 */
[----:B------:R-:W-:Y:S01]  /*4230*/  @!P2 IMAD.X R21, R8, 0x1, R27, P4 ;  /* 0x000000010815a824 */ /* 0x000fe200020e061b */
[----:B------:R-:W-:Y:S02]  /*4240*/  F2FP.SATFINITE.E4M3.F32.PACK_AB_MERGE_C R23, RZ, R104, RZ ;  /* 0x00000068ff17723e */ /* 0x000fe400048070ff */
[----:B------:R-:W-:-:S03]  /*4250*/  PRMT R8, RZ, 0x7610, R8 ;  /* 0x00007610ff087816 */ /* 0x000fc60000000008 */
[----:B------:R0:W-:Y:S04]  /*4260*/  @!P2 STG.E.U8 desc[UR20][R20.64+0x1], R23 ;  /* 0x000001171400a986 */ /* 0x0001e8000c101114 */
[----:B------:R-:W2:Y:S01]  /*4270*/  @!P3 LDG.E.U8 R8, desc[UR20][R12.64+0x8] ;  /* 0x000008140c08b981 */ /* 0x000ea2000c1e1100 */
[----:B------:R-:W-:Y:S02]  /*4280*/  ISETP.LT.OR P2, PT, R57, 0xa, !P0 ;  /* 0x0000000a3900780c */ /* 0x000fe40004741670 */
[----:B-1----:R-:W-:-:S04]  /*4290*/  @!P3 IADD3 R18, P4, P5, R6, R18, R91 ;  /* 0x000000120612b210 */ /* 0x002fc80007d9e05b */
[----:B------:R-:W-:-:S07]  /*42a0*/  @!P3 IADD3.X R19, R59, R19, R92, P4, P5 ;  /* 0x000000133b13b210 */ /* 0x000fce00027ea45c */
[----:B------:R-:W1:Y:S01]  /*42b0*/  @!P2 LDC.64 R24, c[0x0][0x5c0] ;  /* 0x00017000ff18ab82 */ /* 0x000e620000000a00 */
[----:B--2---:R-:W-:-:S04]  /*42c0*/  LOP3.LUT R8, R8, 0xff, RZ, 0xc0, !PT ;  /* 0x000000ff08087812 */ /* 0x004fc800078ec0ff */
[----:B------:R-:W-:-:S05]  /*42d0*/  F2FP.F16.E4M3.UNPACK_B R8, R8 ;  /* 0x00000008ff08723e */ /* 0x000fca00020006ff */
[----:B------:R-:W-:-:S05]  /*42e0*/  HADD2.F32 R8, -RZ, R8.H0_H0 ;  /* 0x20000008ff087230 */ /* 0x000fca0000004100 */
[----:B------:R-:W-:-:S04]  /*42f0*/  FMUL R8, R8, R93 ;  /* 0x0000005d08087220 */ /* 0x000fc80000400000 */
[----:B------:R-:W-:-:S05]  /*4300*/  FFMA R8, R109, R72, R8 ;  /* 0x000000486d087223 */ /* 0x000fca0000000008 */
[----:B0-----:R-:W-:Y:S02]  /*4310*/  F2FP.SATFINITE.E4M3.F32.PACK_AB_MERGE_C R23, RZ, R8, RZ ;  /* 0x00000008ff17723e */ /* 0x001fe400048070ff */
[----:B------:R-:W-:-:S03]  /*4320*/  PRMT R8, RZ, 0x7610, R8 ;  /* 0x00007610ff087816 */ /* 0x000fc60000000008 */
[----:B------:R0:W-:Y:S04]  /*4330*/  @!P3 STG.E.U8 desc[UR20][R18.64+0x8], R23 ;  /* 0x000008171200b986 */ /* 0x0001e8000c101114 */
[----:B------:R-:W2:Y:S01]  /*4340*/  @!P2 LDG.E.U8 R8, desc[UR20][R12.64+0x9] ;  /* 0x000009140c08a981 */ /* 0x000ea2000c1e1100 */
[----:B------:R-:W-:Y:S02]  /*4350*/  ISETP.LT.OR P3, PT, R57, 0x9, !P1 ;  /* 0x000000093900780c */ /* 0x000fe40004f61670 */
[----:B-1----:R-:W-:Y:S02]  /*4360*/  @!P2 IADD3 R20, P4, P5, R6, R24, R91 ;  /* 0x000000180614a210 */ /* 0x002fe40007d9e05b */
[----:B--2---:R-:W-:-:S04]  /*4370*/  LOP3.LUT R8, R8, 0xff, RZ, 0xc0, !PT ;  /* 0x000000ff08087812 */ /* 0x004fc800078ec0ff */
[----:B------:R-:W-:-:S05]  /*4380*/  F2FP.F16.E4M3.UNPACK_B R8, R8 ;  /* 0x00000008ff08723e */ /* 0x000fca00020006ff */
[----:B------:R-:W-:-:S05]  /*4390*/  HADD2.F32 R8, -RZ, R8.H0_H0 ;  /* 0x20000008ff087230 */ /* 0x000fca0000004100 */
[----:B------:R-:W-:Y:S01]  /*43a0*/  FMUL R21, R8, R93 ;  /* 0x0000005d08157220 */ /* 0x000fe20000400000 */
[----:B------:R-:W-:-:S03]  /*43b0*/  PRMT R8, RZ, 0x7610, R8 ;  /* 0x00007610ff087816 */ /* 0x000fc60000000008 */
[----:B------:R-:W-:Y:S01]  /*43c0*/  FFMA R106, R106, R72, R21 ;  /* 0x000000486a6a7223 */ /* 0x000fe20000000015 */
[----:B------:R-:W-:Y:S02]  /*43d0*/  @!P2 IADD3.X R21, R59, R25, R92, P4, P5 ;  /* 0x000000193b15a210 */ /* 0x000fe400027ea45c */
[----:B------:R-:W1:Y:S02]  /*43e0*/  @!P3 LDC.64 R24, c[0x0][0x5c0] ;  /* 0x00017000ff18bb82 */ /* 0x000e640000000a00 */
[----:B0-----:R-:W-:-:S05]  /*43f0*/  F2FP.SATFINITE.E4M3.F32.PACK_AB_MERGE_C R23, RZ, R106, RZ ;  /* 0x0000006aff17723e */ /* 0x001fca00048070ff */
[----:B------:R0:W-:Y:S04]  /*4400*/  @!P2 STG.E.U8 desc[UR20][R20.64+0x9], R23 ;  /* 0x000009171400a986 */ /* 0x0001e8000c101114 */
[----:B------:R-:W2:Y:S01]  /*4410*/  @!P3 LDG.E.U8 R8, desc[UR20][R14.64+0x8] ;  /* 0x000008140e08b981 */ /* 0x000ea2000c1e1100 */
[----:B------:R-:W-:Y:S02]  /*4420*/  @!P3 IADD3 R19, P4, P5, R91, R6, R89 ;  /* 0x000000065b13b210 */ /* 0x000fe40007d9e059 */
[----:B------:R-:W-:Y:S02]  /*4430*/  ISETP.LT.OR P2, PT, R57, 0xa, !P1 ;  /* 0x0000000a3900780c */ /* 0x000fe40004f41670 */
[----:B------:R-:W-:Y:S02]  /*4440*/  @!P3 IADD3.X R16, R92, R59, R90, P4, P5 ;  /* 0x0000003b5c10b210 */ /* 0x000fe400027ea45a */
[----:B-1----:R-:W-:-:S09]  /*4450*/  @!P3 IADD3 R18, P4, R19, R24, RZ ;  /* 0x000000181312b210 */ /* 0x002fd20007f9e0ff */
[----:B------:R-:W1:Y:S01]  /*4460*/  @!P2 LDC.64 R26, c[0x0][0x5c0] ;  /* 0x00017000ff1aab82 */ /* 0x000e620000000a00 */
[----:B------:R-:W-:Y:S01]  /*4470*/  @!P3 IMAD.X R19, R16, 0x1, R25, P4 ;  /* 0x000000011013b824 */ /* 0x000fe200020e0619 */
        /* <DEDUP_REMOVED lines=9> */
[----:B------:R-:W-:Y:S02]  /*4510*/  @!P2 IADD3 R25, P4, P5, R91, R6, R89 ;  /* 0x000000065b19a210 */ /* 0x000fe40007d9e059 */
[----:B------:R-:W-:-:S13]  /*4520*/  ISETP.LT.OR P3, PT, R57, 0x11, !P0 ;  /* 0x000000113900780c */ /* 0x000fda0004761670 */
[----:B0-----:R-:W0:Y:S01]  /*4530*/  @!P3 LDC.64 R18, c[0x0][0x5c0] ;  /* 0x00017000ff12bb82 */ /* 0x001e220000000a00 */
[----:B--2---:R-:W-:-:S04]  /*4540*/  LOP3.LUT R8, R8, 0xff, RZ, 0xc0, !PT ;  /* 0x000000ff08087812 */ /* 0x004fc800078ec0ff */
[----:B------:R-:W-:-:S05]  /*4550*/  F2FP.F16.E4M3.UNPACK_B R8, R8 ;  /* 0x00000008ff08723e */ /* 0x000fca00020006ff */
[----:B------:R-:W-:-:S05]  /*4560*/  HADD2.F32 R8, -RZ, R8.H0_H0 ;  /* 0x20000008ff087230 */ /* 0x000fca0000004100 */
[----:B------:R-:W-:Y:S01]  /*4570*/  FMUL R21, R8, R93 ;  /* 0x0000005d08157220 */ /* 0x000fe20000400000 */
[----:B------:R-:W-:Y:S02]  /*4580*/  @!P2 IADD3.X R8, R92, R59, R90, P4, P5 ;  /* 0x0000003b5c08a210 */ /* 0x000fe400027ea45a */
[----:B-1----:R-:W-:Y:S01]  /*4590*/  @!P2 IADD3 R20, P4, R25, R26, RZ ;  /* 0x0000001a1914a210 */ /* 0x002fe20007f9e0ff */
[----:B------:R-:W-:-:S04]  /*45a0*/  FFMA R100, R100, R72, R21 ;  /* 0x0000004864647223 */ /* 0x000fc80000000015 */
[----:B------:R-:W-:Y:S01]  /*45b0*/  @!P2 IMAD.X R21, R8, 0x1, R27, P4 ;  /* 0x000000010815a824 */ /* 0x000fe200020e061b */
[----:B------:R-:W-:Y:S02]  /*45c0*/  F2FP.SATFINITE.E4M3.F32.PACK_AB_MERGE_C R23, RZ, R100, RZ ;  /* 0x00000064ff17723e */ /* 0x000fe400048070ff */
[----:B------:R-:W-:-:S03]  /*45d0*/  PRMT R8, RZ, 0x7610, R8 ;  /* 0x00007610ff087816 */ /* 0x000fc60000000008 */
        /* <DEDUP_REMOVED lines=16> */
[----:B0-----:R-:W-:Y:S02]  /*46e0*/  @!P2 IADD3 R20, P4, P5, R6, R24, R91 ;  /* 0x000000180614a210 */ /* 0x001fe40007d9e05b */
[----:B--2---:R-:W-:-:S04]  /*46f0*/  LOP3.LUT R8, R8, 0xff, RZ, 0xc0, !PT ;  /* 0x000000ff08087812 */ /* 0x004fc800078ec0ff */
[----:B------:R-:W-:-:S05]  /*4700*/  F2FP.F16.E4M3.UNPACK_B R8, R8 ;  /* 0x00000008ff08723e */ /* 0x000fca00020006ff */
[----:B------:R-:W-:-:S05]  /*4710*/  HADD2.F32 R8, -RZ, R8.H0_H0 ;  /* 0x20000008ff087230 */ /* 0x000fca0000004100 */
[----:B------:R-:W-:Y:S01]  /*4720*/  FMUL R21, R8, R93 ;  /* 0x0000005d08157220 */ /* 0x000fe20000400000 */
[----:B------:R-:W-:-:S03]  /*4730*/  PRMT R8, RZ, 0x7610, R8 ;  /* 0x00007610ff087816 */ /* 0x000fc60000000008 */
[----:B------:R-:W-:Y:S01]  /*4740*/  FFMA R102, R102, R72, R21 ;  /* 0x0000004866667223 */ /* 0x000fe20000000015 */
[----:B------:R-:W-:Y:S02]  /*4750*/  @!P2 IADD3.X R21, R59, R25, R92, P4, P5 ;  /* 0x000000193b15a210 */ /* 0x000fe400027ea45c */
[----:B------:R-:W0:Y:S02]  /*4760*/  @!P3 LDC.64 R24, c[0x0][0x5c0] ;  /* 0x00017000ff18bb82 */ /* 0x000e240000000a00 */
[----:B-1----:R-:W-:-:S05]  /*4770*/  F2FP.SATFINITE.E4M3.F32.PACK_AB_MERGE_C R23, RZ, R102, RZ ;  /* 0x00000066ff17723e */ /* 0x002fca00048070ff */
        /* <DEDUP_REMOVED lines=17> */
[----:B------:R-:W-:Y:S02]  /*4890*/  @!P2 IADD3 R21, P4, P5, R91, R6, R89 ;  /* 0x000000065b15a210 */ /* 0x000fe40007d9e059 */
[----:B------:R-:W-:Y:S02]  /*48a0*/  ISETP.LT.OR P3, PT, R57, 0x19, !P0 ;  /* 0x000000193900780c */ /* 0x000fe40004761670 */
[----:B------:R-:W-:Y:S02]  /*48b0*/  @!P2 IADD3.X R16, R92, R59, R90, P4, P5 ;  /* 0x0000003b5c10a210 */ /* 0x000fe400027ea45a */
[----:B0-----:R-:W-:-:S05]  /*48c0*/  @!P2 IADD3 R20, P4, R21, R24, RZ ;  /* 0x000000181514a210 */ /* 0x001fca0007f9e0ff */
[----:B------:R-:W-:-:S04]  /*48d0*/  @!P2 IMAD.X R21, R16, 0x1, R25, P4 ;  /* 0x000000011015a824 */ /* 0x000fc800020e0619 */
[----:B-1----:R-:W0:Y:S01]  /*48e0*/  @!P3 LDC.64 R18, c[0x0][0x5c0] ;  /* 0x00017000ff12bb82 */ /* 0x002e220000000a00 */
        /* <DEDUP_REMOVED lines=35> */
[----:B------:R-:W-:Y:S02]  /*4b20*/  @!P2 IADD3 R13, P0, P3, R91, R6, R89 ;  /* 0x000000065b0da210 */ /* 0x000fe40007b1e059 */
[----:B------:R-:W-:Y:S02]  /*4b30*/  ISETP.LT.OR P1, PT, R57, 0x1a, !P1 ;  /* 0x0000001a3900780c */ /* 0x000fe40004f21670 */
[----:B0-----:R-:W-:Y:S02]  /*4b40*/  @!P2 IADD3 R12, P4, R13, R22, RZ ;  /* 0x000000160d0ca210 */ /* 0x001fe40007f9e0ff */
[----:B------:R-:W-:-:S05]  /*4b50*/  @!P2 IADD3.X R16, R92, R59, R90, P0, P3 ;  /* 0x0000003b5c10a210 */ /* 0x000fca00007e645a */
        /* <DEDUP_REMOVED lines=11> */
[----:B-1----:R-:W-:-:S05]  /*4c10*/  IADD3 R21, P0, R17, 0x100, RZ ;  /* 0x0000010011157810 */ /* 0x002fca0007f1e0ff */
[----:B--2---:R-:W-:Y:S01]  /*4c20*/  IMAD.WIDE.U32 R12, R21, UR6, R10 ;  /* 0x00000006150c7c25 */ /* 0x004fe2000f8e000a */
[----:B---3--:R-:W-:-:S04]  /*4c30*/  LOP3.LUT R8, R8, 0xff, RZ, 0xc0, !PT ;  /* 0x000000ff08087812 */ /* 0x008fc800078ec0ff */
[----:B------:R-:W-:-:S05]  /*4c40*/  F2FP.F16.E4M3.UNPACK_B R8, R8 ;  /* 0x00000008ff08723e */ /* 0x000fca00020006ff */
[----:B------:R-:W-:-:S05]  /*4c50*/  HADD2.F32 R8, -RZ, R8.H0_H0 ;  /* 0x20000008ff087230 */ /* 0x000fca0000004100 */
[----:B------:R-:W-:Y:S01]  /*4c60*/  FMUL R19, R8, R93 ;  /* 0x0000005d08137220 */ /* 0x000fe20000400000 */
[----:B------:R-:W-:Y:S01]  /*4c70*/  IMAD.X R8, RZ, RZ, R9, P0 ;  /* 0x000000ffff087224 */ /* 0x000fe200000e0609 */
[----:B------:R-:W-:Y:S02]  /*4c80*/  ISETP.GE.AND P0, PT, R58, 0x101, PT ;  /* 0x000001013a00780c */ /* 0x000fe40003f06270 */
[----:B------:R-:W-:Y:S01]  /*4c90*/  FFMA R96, R96, R72, R19 ;  /* 0x0000004860607223 */ /* 0x000fe20000000013 */
[----:B------:R-:W-:Y:S01]  /*4ca0*/  @!P1 IADD3 R19, P4, P5, R91, R6, R89 ;  /* 0x000000065b139210 */ /* 0x000fe20007d9e059 */
[----:B------:R-:W-:Y:S01]  /*4cb0*/  IMAD R8, R8, UR6, RZ ;  /* 0x0000000608087c24 */ /* 0x000fe2000f8e02ff */
[----:B------:R-:W-:Y:S02]  /*4cc0*/  ISETP.LT.OR P2, PT, R57, 0x1, !P0 ;  /* 0x000000013900780c */ /* 0x000fe40004741670 */
[----:B0-----:R-:W-:Y:S01]  /*4cd0*/  @!P1 IADD3 R18, P3, R19, R24, RZ ;  /* 0x0000001813129210 */ /* 0x001fe20007f7e0ff */
[----:B------:R-:W-:Y:S01]  /*4ce0*/  IMAD R21, R21, UR7, R8 ;  /* 0x0000000715157c24 */ /* 0x000fe2000f8e0208 */
[----:B------:R-:W-:-:S02]  /*4cf0*/  @!P1 IADD3.X R14, R92, R59, R90, P4, P5 ;  /* 0x0000003b5c0e9210 */ /* 0x000fc400027ea45a */
[----:B------:R-:W-:Y:S02]  /*4d00*/  IADD3 R12, P4, R12, UR10, RZ ;  /* 0x0000000a0c0c7c10 */ /* 0x000fe4000ff9e0ff */
[----:B------:R-:W-:Y:S01]  /*4d10*/  F2FP.SATFINITE.E4M3.F32.PACK_AB_MERGE_C R23, RZ, R96, RZ ;  /* 0x00000060ff17723e */ /* 0x000fe200048070ff */
[----:B------:R-:W-:Y:S01]  /*4d20*/  @!P1 IMAD.X R19, R14, 0x1, R25, P3 ;  /* 0x000000010e139824 */ /* 0x000fe200018e0619 */
[----:B------:R-:W-:Y:S02]  /*4d30*/  PRMT R8, RZ, 0x7610, R8 ;  /* 0x00007610ff087816 */ /* 0x000fe40000000008 */
[----:B------:R-:W-:Y:S01]  /*4d40*/  IADD3.X R13, R13, UR11, R21, P4, !PT ;  /* 0x0000000b0d0d7c10 */ /* 0x000fe2000a7fe415 */
[----:B------:R-:W0:Y:S01]  /*4d50*/  @!P2 LDC.64 R14, c[0x0][0x5c0] ;  /* 0x00017000ff0eab82 */ /* 0x000e220000000a00 */
[----:B------:R1:W-:Y:S04]  /*4d60*/  @!P1 STG.E.U8 desc[UR20][R18.64+0x19], R23 ;  /* 0x0000191712009986 */ /* 0x0003e8000c101114 */
[----:B------:R-:W2:Y:S01]  /*4d70*/  @!P2 LDG.E.U8 R8, desc[UR20][R12.64] ;  /* 0x000000140c08a981 */ /* 0x000ea2000c1e1100 */
[----:B------:R-:W-:-:S13]  /*4d80*/  ISETP.LT.OR P3, PT, R57, 0x2, !P0 ;  /* 0x000000023900780c */ /* 0x000fda0004761670 */
[----:B------:R-:W3:Y:S01]  /*4d90*/  @!P3 LDC.64 R20, c[0x0][0x5c0] ;  /* 0x00017000ff14bb82 */ /* 0x000ee20000000a00 */
[----:B0-----:R-:W-:-:S04]  /*4da0*/  @!P2 IADD3 R14, P1, P4, R6, R14, R87 ;  /* 0x0000000e060ea210 */ /* 0x001fc80007c3e057 */
[----:B------:R-:W-:Y:S02]  /*4db0*/  @!P2 IADD3.X R15, R59, R15, R88, P1, P4 ;  /* 0x0000000f3b0fa210 */ /* 0x000fe40000fe8458 */
        /* <DEDUP_REMOVED lines=10> */
[----:B---3--:R-:W-:-:S03]  /*4e60*/  @!P3 IADD3 R16, P4, P5, R6, R20, R87 ;  /* 0x000000140610b210 */ /* 0x008fc60007d9e057 */
[----:B------:R-:W-:Y:S01]  /*4e70*/  IMAD.X R9, RZ, RZ, R9, P1 ;  /* 0x000000ffff097224 */ /* 0x000fe200008e0609 */
[----:B------:R-:W-:Y:S01]  /*4e80*/  ISETP.GE.AND P1, PT, R58, 0x109, PT ;  /* 0x000001093a00780c */ /* 0x000fe20003f26270 */
[----:B------:R-:W-:-:S03]  /*4e90*/  IMAD.WIDE.U32 R10, R17, UR6, R10 ;  /* 0x00000006110a7c25 */ /* 0x000fc6000f8e000a */
[----:B------:R-:W-:Y:S01]  /*4ea0*/  ISETP.LT.OR P2, PT, R57, 0x1, !P1 ;  /* 0x000000013900780c */ /* 0x000fe20004f41670 */
[----:B------:R-:W-:-:S04]  /*4eb0*/  IMAD R18, R9, UR6, RZ ;  /* 0x0000000609127c24 */ /* 0x000fc8000f8e02ff */
[----:B0-----:R-:W-:Y:S01]  /*4ec0*/  IMAD R15, R17, UR7, R18 ;  /* 0x00000007110f7c24 */ /* 0x001fe2000f8e0212 */
[----:B------:R-:W-:-:S07]  /*4ed0*/  @!P3 IADD3.X R17, R59, R21, R88, P4, P5 ;  /* 0x000000153b11b210 */ /* 0x000fce00027ea458 */
[----:B------:R-:W0:Y:S01]  /*4ee0*/  @!P2 LDC.64 R20, c[0x0][0x5c0] ;  /* 0x00017000ff14ab82 */ /* 0x000e220000000a00 */
[----:B--2---:R-:W-:-:S04]  /*4ef0*/  LOP3.LUT R8, R8, 0xff, RZ, 0xc0, !PT ;  /* 0x000000ff08087812 */ /* 0x004fc800078ec0ff */
[----:B------:R-:W-:-:S05]  /*4f00*/  F2FP.F16.E4M3.UNPACK_B R8, R8 ;  /* 0x00000008ff08723e */ /* 0x000fca00020006ff */
[----:B------:R-:W-:-:S05]  /*4f10*/  HADD2.F32 R8, -RZ, R8.H0_H0 ;  /* 0x20000008ff087230 */ /* 0x000fca0000004100 */
[----:B------:R-:W-:Y:S01]  /*4f20*/  FMUL R9, R8, R93 ;  /* 0x0000005d08097220 */ /* 0x000fe20000400000 */
[----:B------:R-:W-:Y:S02]  /*4f30*/  IADD3 R8, P4, R10, UR10, RZ ;  /* 0x0000000a0a087c10 */ /* 0x000fe4000ff9e0ff */
[----:B------:R-:W-:Y:S01]  /*4f40*/  PRMT R10, RZ, 0x7610, R10 ;  /* 0x00007610ff0a7816 */ /* 0x000fe2000000000a */
[----:B------:R-:W-:-:S05]  /*4f50*/  FFMA R9, R94, R72, R9 ;  /* 0x000000485e097223 */ /* 0x000fca0000000009 */
[----:B------:R-:W-:Y:S02]  /*4f60*/  F2FP.SATFINITE.E4M3.F32.PACK_AB_MERGE_C R19, RZ, R9, RZ ;  /* 0x00000009ff13723e */ /* 0x000fe400048070ff */
[----:B------:R-:W-:-:S03]  /*4f70*/  IADD3.X R9, R11, UR11, R15, P4, !PT ;  /* 0x0000000b0b097c10 */ /* 0x000fc6000a7fe40f */
[----:B------:R1:W-:Y:S04]  /*4f80*/  @!P3 STG.E.U8 desc[UR20][R16.64+0x1], R19 ;  /* 0x000001131000b986 */ /* 0x0003e8000c101114 */
[----:B------:R-:W2:Y:S01]  /*4f90*/  @!P2 LDG.E.U8 R10, desc[UR20][R8.64] ;  /* 0x00000014080aa981 */ /* 0x000ea2000c1e1100 */
[----:B------:R-:W-:Y:S02]  /*4fa0*/  @!P2 IADD3 R11, P4, P5, R87, R6, R89 ;  /* 0x00000006570ba210 */ /* 0x000fe40007d9e059 */
[----:B------:R-:W-:Y:S02]  /*4fb0*/  ISETP.LT.OR P3, PT, R57, 0x2, !P1 ;  /* 0x000000023900780c */ /* 0x000fe40004f61670 */
[----:B------:R-:W-:Y:S02]  /*4fc0*/  @!P2 IADD3.X R18, R88, R59, R90, P4, P5 ;  /* 0x0000003b5812a210 */ /* 0x000fe400027ea45a */
[----:B--2---:R-:W-:-:S04]  /*4fd0*/  LOP3.LUT R10, R10, 0xff, RZ, 0xc0, !PT ;  /* 0x000000ff0a0a7812 */ /* 0x004fc800078ec0ff */
[----:B------:R-:W-:-:S05]  /*4fe0*/  F2FP.F16.E4M3.UNPACK_B R10, R10 ;  /* 0x0000000aff0a723e */ /* 0x000fca00020006ff */
[----:B------:R-:W-:-:S05]  /*4ff0*/  HADD2.F32 R10, -RZ, R10.H0_H0 ;  /* 0x2000000aff0a7230 */ /* 0x000fca0000004100 */
[----:B------:R-:W-:Y:S01]  /*5000*/  FMUL R14, R10, R93 ;  /* 0x0000005d0a0e7220 */ /* 0x000fe20000400000 */
[----:B0-----:R-:W-:-:S03]  /*5010*/  @!P2 IADD3 R10, P4, R11, R20, RZ ;  /* 0x000000140b0aa210 */ /* 0x001fc60007f9e0ff */
[----:B------:R-:W-:Y:S02]  /*5020*/  FFMA R14, R73, R72, R14 ;  /* 0x00000048490e7223 */ /* 0x000fe4000000000e */
[----:B------:R-:W-:Y:S02]  /*5030*/  @!P2 IMAD.X R11, R18, 0x1, R21, P4 ;  /* 0x00000001120ba824 */ /* 0x000fe400020e0615 */
[----:B------:R-:W0:Y:S01]  /*5040*/  @!P3 LDC.64 R20, c[0x0][0x5c0] ;  /* 0x00017000ff14bb82 */ /* 0x000e220000000a00 */
[----:B-1----:R-:W-:Y:S02]  /*5050*/  F2FP.SATFINITE.E4M3.F32.PACK_AB_MERGE_C R17, RZ, R14, RZ ;  /* 0x0000000eff11723e */ /* 0x002fe400048070ff */
[----:B------:R-:W-:-:S03]  /*5060*/  PRMT R14, RZ, 0x7610, R14 ;  /* 0x00007610ff0e7816 */ /* 0x000fc6000000000e */
[----:B------:R1:W-:Y:S04]  /*5070*/  @!P2 STG.E.U8 desc[UR20][R10.64], R17 ;  /* 0x000000110a00a986 */ /* 0x0003e8000c101114 */
[----:B------:R-:W2:Y:S01]  /*5080*/  @!P3 LDG.E.U8 R14, desc[UR20][R8.64+0x1] ;  /* 0x00000114080eb981 */ /* 0x000ea2000c1e1100 */
[----:B------:R-:W-:Y:S02]  /*5090*/  @!P3 IADD3 R19, P4, P5, R87, R6, R89 ;  /* 0x000000065713b210 */ /* 0x000fe40007d9e059 */
[----:B------:R-:W-:Y:S02]  /*50a0*/  ISETP.LT.OR P2, PT, R57, 0x9, !P0 ;  /* 0x000000093900780c */ /* 0x000fe40004741670 */
[----:B------:R-:W-:Y:S02]  /*50b0*/  @!P3 IADD3.X R16, R88, R59, R90, P4, P5 ;  /* 0x0000003b5810b210 */ /* 0x000fe400027ea45a */
[----:B-1----:R-:W-:-:S02]  /*50c0*/  PRMT R10, RZ, 0x7610, R10 ;  /* 0x00007610ff0a7816 */ /* 0x002fc4000000000a */
[----:B--2---:R-:W-:-:S04]  /*50d0*/  LOP3.LUT R14, R14, 0xff, RZ, 0xc0, !PT ;  /* 0x000000ff0e0e7812 */ /* 0x004fc800078ec0ff */
[----:B------:R-:W-:-:S05]  /*50e0*/  F2FP.F16.E4M3.UNPACK_B R14, R14 ;  /* 0x0000000eff0e723e */ /* 0x000fca00020006ff */
[----:B------:R-:W-:-:S05]  /*50f0*/  HADD2.F32 R14, -RZ, R14.H0_H0 ;  /* 0x2000000eff0e7230 */ /* 0x000fca0000004100 */
[----:B------:R-:W-:Y:S01]  /*5100*/  FMUL R15, R14, R93 ;  /* 0x0000005d0e0f7220 */ /* 0x000fe20000400000 */
[----:B0-----:R-:W-:Y:S02]  /*5110*/  @!P3 IADD3 R14, P4, R19, R20, RZ ;  /* 0x00000014130eb210 */ /* 0x001fe40007f9e0ff */
[----:B------:R-:W0:Y:S01]  /*5120*/  @!P2 LDC.64 R18, c[0x0][0x5c0] ;  /* 0x00017000ff12ab82 */ /* 0x000e220000000a00 */
[----:B------:R-:W-:Y:S02]  /*5130*/  FFMA R74, R74, R72, R15 ;  /* 0x000000484a4a7223 */ /* 0x000fe4000000000f */
[----:B------:R-:W-:-:S03]  /*5140*/  @!P3 IMAD.X R15, R16, 0x1, R21, P4 ;  /* 0x00000001100fb824 */ /* 0x000fc600020e0615 */
[----:B------:R-:W-:-:S05]  /*5150*/  F2FP.SATFINITE.E4M3.F32.PACK_AB_MERGE_C R17, RZ, R74, RZ ;  /* 0x0000004aff11723e */ /* 0x000fca00048070ff */
[----:B------:R1:W-:Y:S04]  /*5160*/  @!P3 STG.E.U8 desc[UR20][R14.64+0x1], R17 ;  /* 0x000001110e00b986 */ /* 0x0003e8000c101114 */
[----:B------:R-:W2:Y:S01]  /*5170*/  @!P2 LDG.E.U8 R10, desc[UR20][R12.64+0x8] ;  /* 0x000008140c0aa981 */ /* 0x000ea2000c1e1100 */
[----:B------:R-:W-:Y:S02]  /*5180*/  ISETP.LT.OR P3, PT, R57, 0xa, !P0 ;  /* 0x0000000a3900780c */ /* 0x000fe40004761670 */
[----:B-1----:R-:W-:Y:S02]  /*5190*/  PRMT R14, RZ, 0x7610, R14 ;  /* 0x00007610ff0e7816 */ /* 0x002fe4000000000e */
[----:B--2---:R-:W-:-:S04]  /*51a0*/  LOP3.LUT R10, R10, 0xff, RZ, 0xc0, !PT ;  /* 0x000000ff0a0a7812 */ /* 0x004fc800078ec0ff */
[----:B------:R-:W-:-:S05]  /*51b0*/  F2FP.F16.E4M3.UNPACK_B R10, R10 ;  /* 0x0000000aff0a723e */ /* 0x000fca00020006ff */
[----:B------:R-:W-:-:S05]  /*51c0*/  HADD2.F32 R10, -RZ, R10.H0_H0 ;  /* 0x2000000aff0a7230 */ /* 0x000fca0000004100 */
[----:B------:R-:W-:Y:S01]  /*51d0*/  FMUL R16, R10, R93 ;  /* 0x0000005d0a107220 */ /* 0x000fe20000400000 */
[----:B0-----:R-:W-:-:S03]  /*51e0*/  @!P2 IADD3 R10, P4, P5, R6, R18, R87 ;  /* 0x00000012060aa210 */ /* 0x001fc60007d9e057 */
[----:B------:R-:W-:Y:S01]  /*51f0*/  FFMA R16, R75, R72, R16 ;  /* 0x000000484b107223 */ /* 0x000fe20000000010 */
[----:B------:R-:W-:Y:S02]  /*5200*/  @!P2 IADD3.X R11, R59, R19, R88, P4, P5 ;  /* 0x000000133b0ba210 */ /* 0x000fe400027ea458 */
[----:B------:R-:W0:Y:S02]  /*5210*/  @!P3 LDC.64 R18, c[0x0][0x5c0] ;  /* 0x00017000ff12bb82 */ /* 0x000e240000000a00 */
[----:B------:R-:W-:-:S05]  /*5220*/  F2FP.SATFINITE.E4M3.F32.PACK_AB_MERGE_C R17, RZ, R16, RZ ;  /* 0x00000010ff11723e */ /* 0x000fca00048070ff */
[----:B------:R1:W-:Y:S04]  /*5230*/  @!P2 STG.E.U8 desc[UR20][R10.64+0x8], R17 ;  /* 0x000008110a00a986 */ /* 0x0003e8000c101114 */
[----:B------:R-:W2:Y:S01]  /*5240*/  @!P3 LDG.E.U8 R14, desc[UR20][R12.64+0x9] ;  /* 0x000009140c0eb981 */ /* 0x000ea2000c1e1100 */
[----:B------:R-:W-:Y:S02]  /*5250*/  ISETP.LT.OR P2, PT, R57, 0x9, !P1 ;  /* 0x000000093900780c */ /* 0x000fe40004f41670 */
[----:B-1----:R-:W-:-:S11]  /*5260*/  PRMT R10, RZ, 0x7610, R10 ;  /* 0x00007610ff0a7816 */ /* 0x002fd6000000000a */
[----:B------:R-:W1:Y:S01]  /*5270*/  @!P2 LDC.64 R20, c[0x0][0x5c0] ;  /* 0x00017000ff14ab82 */ /* 0x000e620000000a00 */
[----:B--2---:R-:W-:-:S04]  /*5280*/  LOP3.LUT R14, R14, 0xff, RZ, 0xc0, !PT ;  /* 0x000000ff0e0e7812 */ /* 0x004fc800078ec0ff */
[----:B------:R-:W-:-:S05]  /*5290*/  F2FP.F16.E4M3.UNPACK_B R14, R14 ;  /* 0x0000000eff0e723e */ /* 0x000fca00020006ff */
[----:B------:R-:W-:-:S05]  /*52a0*/  HADD2.F32 R14, -RZ, R14.H0_H0 ;  /* 0x2000000eff0e7230 */ /* 0x000fca0000004100 */
[----:B------:R-:W-:Y:S01]  /*52b0*/  FMUL R15, R14, R93 ;  /* 0x0000005d0e0f7220 */ /* 0x000fe20000400000 */
[----:B0-----:R-:W-:-:S03]  /*52c0*/  @!P3 IADD3 R14, P4, P5, R6, R18, R87 ;  /* 0x00000012060eb210 */ /* 0x001fc60007d9e057 */
[----:B------:R-:W-:Y:S01]  /*52d0*/  FFMA R76, R76, R72, R15 ;  /* 0x000000484c4c7223 */ /* 0x000fe2000000000f */
[----:B------:R-:W-:-:S04]  /*52e0*/  @!P3 IADD3.X R15, R59, R19, R88, P4, P5 ;  /* 0x000000133b0fb210 */ /* 0x000fc800027ea458 */
[----:B------:R-:W-:-:S05]  /*52f0*/  F2FP.SATFINITE.E4M3.F32.PACK_AB_MERGE_C R17, RZ, R76, RZ ;  /* 0x0000004cff11723e */ /* 0x000fca00048070ff */
[----:B------:R0:W-:Y:S04]  /*5300*/  @!P3 STG.E.U8 desc[UR20][R14.64+0x9], R17 ;  /* 0x000009110e00b986 */ /* 0x0001e8000c101114 */
[----:B------:R-:W2:Y:S01]  /*5310*/  @!P2 LDG.E.U8 R10, desc[UR20][R8.64+0x8] ;  /* 0x00000814080aa981 */ /* 0x000ea2000c1e1100 */
[----:B------:R-:W-:Y:S02]  /*5320*/  @!P2 IADD3 R11, P4, P5, R87, R6, R89 ;  /* 0x00000006570ba210 */ /* 0x000fe40007d9e059 */
[----:B------:R-:W-:Y:S02]  /*5330*/  ISETP.LT.OR P3, PT, R57, 0xa, !P1 ;  /* 0x0000000a3900780c */ /* 0x000fe40004f61670 */
[----:B------:R-:W-:Y:S02]  /*5340*/  @!P2 IADD3.X R18, R88, R59, R90, P4, P5 ;  /* 0x0000003b5812a210 */ /* 0x000fe400027ea45a */
[----:B0-----:R-:W-:-:S02]  /*5350*/  PRMT R14, RZ, 0x7610, R14 ;  /* 0x00007610ff0e7816 */ /* 0x001fc4000000000e */
[----:B--2---:R-:W-:-:S04]  /*5360*/  LOP3.LUT R10, R10, 0xff, RZ, 0xc0, !PT ;  /* 0x000000ff0a0a7812 */ /* 0x004fc800078ec0ff */
[----:B------:R-:W-:-:S05]  /*5370*/  F2FP.F16.E4M3.UNPACK_B R10, R10 ;  /* 0x0000000aff0a723e */ /* 0x000fca00020006ff */
[----:B------:R-:W-:-:S05]  /*5380*/  HADD2.F32 R10, -RZ, R10.H0_H0 ;  /* 0x2000000aff0a7230 */ /* 0x000fca0000004100 */
[----:B------:R-:W-:Y:S01]  /*5390*/  FMUL R16, R10, R93 ;  /* 0x0000005d0a107220 */ /* 0x000fe20000400000 */
[----:B-1----:R-:W-:-:S03]  /*53a0*/  @!P2 IADD3 R10, P4, R11, R20, RZ ;  /* 0x000000140b0aa210 */ /* 0x002fc60007f9e0ff */
[----:B------:R-:W-:Y:S02]  /*53b0*/  FFMA R16, R77, R72, R16 ;  /* 0x000000484d107223 */ /* 0x000fe40000000010 */
[----:B------:R-:W-:Y:S02]  /*53c0*/  @!P2 IMAD.X R11, R18, 0x1, R21, P4 ;  /* 0x00000001120ba824 */ /* 0x000fe400020e0615 */
[----:B------:R-:W0:Y:S01]  /*53d0*/  @!P3 LDC.64 R20, c[0x0][0x5c0] ;  /* 0x00017000ff14bb82 */ /* 0x000e220000000a00 */
[----:B------:R-:W-:-:S05]  /*53e0*/  F2FP.SATFINITE.E4M3.F32.PACK_AB_MERGE_C R17, RZ, R16, RZ ;  /* 0x00000010ff11723e */ /* 0x000fca00048070ff */
        /* <DEDUP_REMOVED lines=99> */
[----:B------:R-:W-:Y:S01]  /*5a20*/  @!P2 IADD3 R11, P0, P3, R87, R6, R89 ;  /* 0x00000006570ba210 */ /* 0x000fe20007b1e059 */
[----:B------:R-:W-:Y:S01]  /*5a30*/  BSSY B1, `(.L_x_33) ;  /* 0x000000f000017945 */ /* 0x000fe20003800000 */
        /* <DEDUP_REMOVED lines=8> */
[----:B------:R-:W-:-:S03]  /*5ac0*/  @!P2 IMAD.X R11, R16, 0x1, R19, P4 ;  /* 0x00000001100ba824 */ /* 0x000fc600020e0613 */
[----:B------:R-:W-:Y:S02]  /*5ad0*/  F2FP.SATFINITE.E4M3.F32.PACK_AB_MERGE_C R13, RZ, R12, RZ ;  /* 0x0000000cff0d723e */ /* 0x000fe400048070ff */
[----:B------:R-:W-:-:S03]  /*5ae0*/  PRMT R12, RZ, 0x7610, R12 ;  /* 0x00007610ff0c7816 */ /* 0x000fc6000000000c */
[----:B------:R1:W-:Y:S01]  /*5af0*/  @!P2 STG.E.U8 desc[UR20][R10.64+0x18], R13 ;  /* 0x0000180d0a00a986 */ /* 0x0003e2000c101114 */
[----:B------:R-:W-:Y:S05]  /*5b00*/  @P1 BRA `(.L_x_34) ;  /* 0x0000000000041947 */ /* 0x000fea0003800000 */
[----:B------:R0:W5:Y:S02]  /*5b10*/  LDG.E.U8 R12, desc[UR20][R8.64+0x19] ;  /* 0x00001914080c7981 */ /* 0x000164000c1e1100 */
.L_x_34:
[----:B------:R-:W-:Y:S05]  /*5b20*/  BSYNC B1 ;  /* 0x0000000000017941 */ /* 0x000fea0003800000 */
.L_x_33:
[----:B------:R-:W-:Y:S05]  /*5b30*/  @P1 BRA `(.L_x_35) ;  /* 0x0000001c00bc1947 */ /* 0x000fea0003800000 */
[----:B-----5:R-:W-:Y:S01]  /*5b40*/  LOP3.LUT R12, R12, 0xff, RZ, 0xc0, !PT ;  /* 0x000000ff0c0c7812 */ /* 0x020fe200078ec0ff */
[----:B------:R-:W-:Y:S01]  /*5b50*/  ULDC.64 UR6, c[0x0][0x5c0] ;  /* 0x0001700000067ab9 */ /* 0x000fe20000000a00 */
[----:B------:R-:W-:Y:S02]  /*5b60*/  IADD3 R6, P0, P1, R87, R6, R89 ;  /* 0x0000000657067210 */ /* 0x000fe4000791e059 */
[----:B------:R-:W-:Y:S02]  /*5b70*/  F2FP.F16.E4M3.UNPACK_B R12, R12 ;  /* 0x0000000cff0c723e */ /* 0x000fe400020006ff */
[----:B------:R-:W-:Y:S02]  /*5b80*/  IADD3.X R59, R88, R59, R90, P0, P1 ;  /* 0x0000003b583b7210 */ /* 0x000fe400007e245a */
[----:B------:R-:W-:Y:S01]  /*5b90*/  IADD3 R6, P0, R6, UR6, RZ ;  /* 0x0000000606067c10 */ /* 0x000fe2000ff1e0ff */
[----:B------:R-:W-:-:S05]  /*5ba0*/  HADD2.F32 R12, -RZ, R12.H0_H0 ;  /* 0x2000000cff0c7230 */ /* 0x000fca0000004100 */
[----:B------:R-:W-:-:S04]  /*5bb0*/  FMUL R7, R12, R93 ;  /* 0x0000005d0c077220 */ /* 0x000fc80000400000 */
[----:B------:R-:W-:Y:S01]  /*5bc0*/  FFMA R86, R86, R72, R7 ;  /* 0x0000004856567223 */ /* 0x000fe20000000007 */
[----:B------:R-:W-:-:S04]  /*5bd0*/  IADD3.X R7, R59, UR7, RZ, P0, !PT ;  /* 0x000000073b077c10 */ /* 0x000fc800087fe4ff */
[----:B0-----:R-:W-:-:S05]  /*5be0*/  F2FP.SATFINITE.E4M3.F32.PACK_AB_MERGE_C R9, RZ, R86, RZ ;  /* 0x00000056ff09723e */ /* 0x001fca00048070ff */
[----:B------:R2:W-:Y:S01]  /*5bf0*/  STG.E.U8 desc[UR20][R6.64+0x19], R9 ;  /* 0x0000190906007986 */ /* 0x0005e2000c101114 */
[----:B------:R-:W-:Y:S05]  /*5c00*/  BRA `(.L_x_35) ;  /* 0x0000001c00887947 */ /* 0x000fea0003800000 */
.L_x_32:
[----:B------:R-:W-:Y:S01]  /*5c10*/  ISETP.GE.AND P0, PT, R58, 0x9, PT ;  /* 0x000000093a00780c */ /* 0x000fe20003f06270 */
[-C--:B------:R-:W-:Y:S01]  /*5c20*/  FMUL R129, R129, R72.reuse ;  /* 0x0000004881817220 */ /* 0x080fe20000400000 */
[----:B------:R-:W-:Y:S01]  /*5c30*/  LOP3.LUT R142, R142, 0xfffff7ff, RZ, 0xc0, !PT ;  /* 0xfffff7ff8e8e7812 */ /* 0x000fe200078ec0ff */
[-C--:B------:R-:W-:Y:S01]  /*5c40*/  FMUL R126, R126, R72.reuse ;  /* 0x000000487e7e7220 */ /* 0x080fe20000400000 */
[----:B------:R-:W-:Y:S01]  /*5c50*/  ISETP.LT.OR P5, PT, R57, 0x1, !P0 ;  /* 0x000000013900780c */ /* 0x000fe200047a1670 */
[-C--:B------:R-:W-:Y:S01]  /*5c60*/  FMUL R127, R127, R72.reuse ;  /* 0x000000487f7f7220 */ /* 0x080fe20000400000 */
[C---:B------:R-:W-:Y:S01]  /*5c70*/  ISETP.LT.OR P4, PT, R57.reuse, 0x2, !P0 ;  /* 0x000000023900780c */ /* 0x040fe20004781670 */
[-C--:B------:R-:W-:Y:S01]  /*5c80*/  FMUL R124, R124, R72.reuse ;  /* 0x000000487c7c7220 */ /* 0x080fe20000400000 */
[----:B------:R-:W-:Y:S01]  /*5c90*/  ISETP.LT.OR P3, PT, R57, 0x9, !P0 ;  /* 0x000000093900780c */ /* 0x000fe20004761670 */
[-C--:B------:R-:W-:Y:S01]  /*5ca0*/  FMUL R125, R125, R72.reuse ;  /* 0x000000487d7d7220 */ /* 0x080fe20000400000 */
[----:B------:R-:W-:Y:S01]  /*5cb0*/  LOP3.LUT R122, R122, 0xfffffffd, RZ, 0xc0, !PT ;  /* 0xfffffffd7a7a7812 */ /* 0x000fe200078ec0ff */
[-C--:B------:R-:W-:Y:S01]  /*5cc0*/  FMUL R120, R120, R72.reuse ;  /* 0x0000004878787220 */ /* 0x080fe20000400000 */
[----:B------:R-:W-:Y:S01]  /*5cd0*/  F2FP.SATFINITE.E4M3.F32.PACK_AB_MERGE_C R129, RZ, R129, RZ ;  /* 0x00000081ff81723e */ /* 0x000fe200048070ff */
[----:B------:R-:W-:Y:S01]  /*5ce0*/  FMUL R123, R123, R72 ;  /* 0x000000487b7b7220 */ /* 0x000fe20000400000 */
[----:B------:R-:W-:Y:S01]  /*5cf0*/  F2FP.SATFINITE.E4M3.F32.PACK_AB_MERGE_C R141, RZ, R126, RZ ;  /* 0x0000007eff8d723e */ /* 0x000fe200048070ff */
[-C--:B------:R-:W-:Y:S01]  /*5d00*/  FMUL R118, R118, R72.reuse ;  /* 0x0000004876767220 */ /* 0x080fe20000400000 */
[----:B------:R-:W-:Y:S01]  /*5d10*/  F2FP.SATFINITE.E4M3.F32.PACK_AB_MERGE_C R127, RZ, R127, RZ ;  /* 0x0000007fff7f723e */ /* 0x000fe200048070ff */
[----:B------:R-:W0:Y:S01]  /*5d20*/  @!P5 LDC.64 R50, c[0x0][0x5c0] ;  /* 0x00017000ff32db82 */ /* 0x000e220000000a00 */
[----:B------:R-:W-:Y:S01]  /*5d30*/  @P5 LOP3.LUT R142, R142, 0x800, RZ, 0xfc, !PT ;  /* 0x000008008e8e5812 */ /* 0x000fe200078efcff */
[-C--:B------:R-:W-:Y:S01]  /*5d40*/  FMUL R121, R121, R72.reuse ;  /* 0x0000004879797220 */ /* 0x080fe20000400000 */
[----:B------:R-:W-:Y:S01]  /*5d50*/  F2FP.SATFINITE.E4M3.F32.PACK_AB_MERGE_C R125, RZ, R125, RZ ;  /* 0x0000007dff7d723e */ /* 0x000fe200048070ff */
[-C--:B------:R-:W-:Y:S01]  /*5d60*/  FMUL R116, R116, R72.reuse ;  /* 0x0000004874747220 */ /* 0x080fe20000400000 */
[----:B------:R-:W-:Y:S01]  /*5d70*/  LOP3.LUT R142, R142, 0xfffffbff, RZ, 0xc0, !PT ;  /* 0xfffffbff8e8e7812 */ /* 0x000fe200078ec0ff */
[-C--:B------:R-:W-:Y:S01]  /*5d80*/  FMUL R119, R119, R72.reuse ;  /* 0x0000004877777220 */ /* 0x080fe20000400000 */
[----:B------:R-:W-:Y:S01]  /*5d90*/  F2FP.SATFINITE.E4M3.F32.PACK_AB_MERGE_C R123, RZ, R123, RZ ;  /* 0x0000007bff7b723e */ /* 0x000fe200048070ff */
[----:B------:R-:W1:Y:S01]  /*5da0*/  @!P4 LDC.64 R48, c[0x0][0x5c0] ;  /* 0x00017000ff30cb82 */ /* 0x000e620000000a00 */
[----:B------:R-:W-:Y:S01]  /*5db0*/  @P4 LOP3.LUT R142, R142, 0x400, RZ, 0xfc, !PT ;  /* 0x000004008e8e4812 */ /* 0x000fe200078efcff */
[-C--:B------:R-:W-:Y:S01]  /*5dc0*/  FMUL R114, R114, R72.reuse ;  /* 0x0000004872727220 */ /* 0x080fe20000400000 */
[----:B------:R-:W-:Y:S01]  /*5dd0*/  F2FP.SATFINITE.E4M3.F32.PACK_AB_MERGE_C R121, RZ, R121, RZ ;  /* 0x00000079ff79723e */ /* 0x000fe200048070ff */
[-C--:B------:R-:W-:Y:S01]  /*5de0*/  FMUL R117, R117, R72.reuse ;  /* 0x0000004875757220 */ /* 0x080fe20000400000 */
[----:B------:R-:W-:Y:S01]  /*5df0*/  LOP3.LUT R142, R142, 0xffffbfff, RZ, 0xc0, !PT ;  /* 0xffffbfff8e8e7812 */ /* 0x000fe200078ec0ff */
[-C--:B------:R-:W-:Y:S01]  /*5e00*/  FMUL R112, R112, R72.reuse ;  /* 0x0000004870707220 */ /* 0x080fe20000400000 */
[----:B------:R-:W-:Y:S01]  /*5e10*/  F2FP.SATFINITE.E4M3.F32.PACK_AB_MERGE_C R119, RZ, R119, RZ ;  /* 0x00000077ff77723e */ /* 0x000fe200048070ff */
[----:B------:R-:W2:Y:S01]  /*5e20*/  @!P3 LDC.64 R28, c[0x0][0x5c0] ;  /* 0x00017000ff1cbb82 */ /* 0x000ea20000000a00 */
[----:B------:R-:W-:Y:S01]  /*5e30*/  @P3 LOP3.LUT R142, R142, 0x4000, RZ, 0xfc, !PT ;  /* 0x000040008e8e3812 */ /* 0x000fe200078efcff */
[-C--:B------:R-:W-:Y:S01]  /*5e40*/  FMUL R115, R115, R72.reuse ;  /* 0x0000004873737220 */ /* 0x080fe20000400000 */
[----:B------:R-:W-:Y:S01]  /*5e50*/  F2FP.SATFINITE.E4M3.F32.PACK_AB_MERGE_C R117, RZ, R117, RZ ;  /* 0x00000075ff75723e */ /* 0x000fe200048070ff */
[-C--:B------:R-:W-:Y:S01]  /*5e60*/  FMUL R110, R110, R72.reuse ;  /* 0x000000486e6e7220 */ /* 0x080fe20000400000 */
[----:B------:R-:W-:Y:S01]  /*5e70*/  LOP3.LUT R142, R142, 0xffffdfff, RZ, 0xc0, !PT ;  /* 0xffffdfff8e8e7812 */ /* 0x000fe200078ec0ff */
[-C--:B------:R-:W-:Y:S01]  /*5e80*/  FMUL R113, R113, R72.reuse ;  /* 0x0000004871717220 */ /* 0x080fe20000400000 */
[----:B------:R-:W-:Y:S01]  /*5e90*/  F2FP.SATFINITE.E4M3.F32.PACK_AB_MERGE_C R115, RZ, R115, RZ ;  /* 0x00000073ff73723e */ /* 0x000fe200048070ff */
[----:B------:R-:W-:Y:S01]  /*5ea0*/  FMUL R108, R108, R72 ;  /* 0x000000486c6c7220 */ /* 0x000fe20000400000 */
[--C-:B0-----:R-:W-:Y:S01]  /*5eb0*/  @!P5 IADD3 R50, P1, P2, R6, R50, R89.reuse ;  /* 0x000000320632d210 */ /* 0x101fe20007a3e059 */
[-C--:B------:R-:W-:Y:S01]  /*5ec0*/  FMUL R111, R111, R72.reuse ;  /* 0x000000486f6f7220 */ /* 0x080fe20000400000 */
[----:B------:R-:W-:Y:S01]  /*5ed0*/  F2FP.SATFINITE.E4M3.F32.PACK_AB_MERGE_C R113, RZ, R113, RZ ;  /* 0x00000071ff71723e */ /* 0x000fe200048070ff */
[-C--:B------:R-:W-:Y:S01]  /*5ee0*/  FMUL R104, R104, R72.reuse ;  /* 0x0000004868687220 */ /* 0x080fe20000400000 */
[--C-:B------:R-:W-:Y:S01]  /*5ef0*/  @!P5 IADD3.X R51, R59, R51, R90.reuse, P1, P2 ;  /* 0x000000333b33d210 */ /* 0x100fe20000fe445a */
[-C--:B------:R-:W-:Y:S01]  /*5f00*/  FMUL R109, R109, R72.reuse ;  /* 0x000000486d6d7220 */ /* 0x080fe20000400000 */
[----:B------:R-:W-:Y:S01]  /*5f10*/  F2FP.SATFINITE.E4M3.F32.PACK_AB_MERGE_C R111, RZ, R111, RZ ;  /* 0x0000006fff6f723e */ /* 0x000fe200048070ff */
[----:B------:R-:W-:Y:S01]  /*5f20*/  FMUL R106, R106, R72 ;  /* 0x000000486a6a7220 */ /* 0x000fe20000400000 */
[--C-:B-1----:R-:W-:Y:S01]  /*5f30*/  @!P4 IADD3 R48, P1, P2, R6, R48, R89.reuse ;  /* 0x000000300630c210 */ /* 0x102fe20007a3e059 */
[-C--:B------:R-:W-:Y:S01]  /*5f40*/  FMUL R107, R107, R72.reuse ;  /* 0x000000486b6b7220 */ /* 0x080fe20000400000 */
[----:B------:R-:W-:Y:S01]  /*5f50*/  F2FP.SATFINITE.E4M3.F32.PACK_AB_MERGE_C R109, RZ, R109, RZ ;  /* 0x0000006dff6d723e */ /* 0x000fe200048070ff */
[-C--:B------:R-:W-:Y:S01]  /*5f60*/  FMUL R100, R100, R72.reuse ;  /* 0x0000004864647220 */ /* 0x080fe20000400000 */
[--C-:B------:R-:W-:Y:S01]  /*5f70*/  @!P4 IADD3.X R49, R59, R49, R90.reuse, P1, P2 ;  /* 0x000000313b31c210 */ /* 0x100fe20000fe445a */
[-C--:B------:R-:W-:Y:S01]  /*5f80*/  FMUL R105, R105, R72.reuse ;  /* 0x0000004869697220 */ /* 0x080fe20000400000 */
[----:B------:R-:W-:Y:S01]  /*5f90*/  F2FP.SATFINITE.E4M3.F32.PACK_AB_MERGE_C R107, RZ, R107, RZ ;  /* 0x0000006bff6b723e */ /* 0x000fe200048070ff */
[----:B------:R-:W-:Y:S01]  /*5fa0*/  FMUL R102, R102, R72 ;  /* 0x0000004866667220 */ /* 0x000fe20000400000 */
[----:B--2---:R-:W-:Y:S01]  /*5fb0*/  @!P3 IADD3 R28, P1, P2, R6, R28, R89 ;  /* 0x0000001c061cb210 */ /* 0x004fe20007a3e059 */
[-C--:B------:R-:W-:Y:S01]  /*5fc0*/  FMUL R103, R103, R72.reuse ;  /* 0x0000004867677220 */ /* 0x080fe20000400000 */
[----:B------:R-:W-:Y:S01]  /*5fd0*/  F2FP.SATFINITE.E4M3.F32.PACK_AB_MERGE_C R105, RZ, R105, RZ ;  /* 0x00000069ff69723e */ /* 0x000fe200048070ff */
[-C--:B------:R-:W-:Y:S01]  /*5fe0*/  FMUL R97, R97, R72.reuse ;  /* 0x0000004861617220 */ /* 0x080fe20000400000 */
[----:B------:R-:W-:Y:S01]  /*5ff0*/  @!P3 IADD3.X R29, R59, R29, R90, P1, P2 ;  /* 0x0000001d3b1db210 */ /* 0x000fe20000fe445a */
[-C--:B------:R-:W-:Y:S01]  /*6000*/  FMUL R101, R101, R72.reuse ;  /* 0x0000004865657220 */ /* 0x080fe20000400000 */
[----:B------:R-:W-:Y:S01]  /*6010*/  ISETP.LT.OR P3, PT, R57, 0xa, !P0 ;  /* 0x0000000a3900780c */ /* 0x000fe20004761670 */
[-C--:B------:R-:W-:Y:S01]  /*6020*/  FMUL R98, R98, R72.reuse ;  /* 0x0000004862627220 */ /* 0x080fe20000400000 */
[----:B------:R-:W-:Y:S01]  /*6030*/  F2FP.SATFINITE.E4M3.F32.PACK_AB_MERGE_C R103, RZ, R103, RZ ;  /* 0x00000067ff67723e */ /* 0x000fe200048070ff */
[-C--:B------:R-:W-:Y:S01]  /*6040*/  FMUL R99, R99, R72.reuse ;  /* 0x0000004863637220 */ /* 0x080fe20000400000 */
[----:B------:R-:W-:Y:S01]  /*6050*/  F2FP.SATFINITE.E4M3.F32.PACK_AB_MERGE_C R97, RZ, R97, RZ ;  /* 0x00000061ff61723e */ /* 0x000fe200048070ff */
[-C--:B------:R-:W-:Y:S01]  /*6060*/  FMUL R96, R96, R72.reuse ;  /* 0x0000004860607220 */ /* 0x080fe20000400000 */
[----:B------:R-:W-:Y:S01]  /*6070*/  F2FP.SATFINITE.E4M3.F32.PACK_AB_MERGE_C R101, RZ, R101, RZ ;  /* 0x00000065ff65723e */ /* 0x000fe200048070ff */
[-C--:B------:R-:W-:Y:S01]  /*6080*/  FMUL R95, R95, R72.reuse ;  /* 0x000000485f5f7220 */ /* 0x080fe20000400000 */
[----:B------:R-:W-:Y:S01]  /*6090*/  F2FP.SATFINITE.E4M3.F32.PACK_AB_MERGE_C R99, RZ, R99, RZ ;  /* 0x00000063ff63723e */ /* 0x000fe200048070ff */
[-C--:B------:R-:W-:Y:S01]  /*60a0*/  FMUL R94, R94, R72.reuse ;  /* 0x000000485e5e7220 */ /* 0x080fe20000400000 */
[-C--:B------:R-:W-:Y:S01]  /*60b0*/  FMUL R73, R73, R72.reuse ;  /* 0x0000004849497220 */ /* 0x080fe20000400000 */
        /* <DEDUP_REMOVED lines=10> */
[-C--:B------:R-:W-:Y:S01]  /*6160*/  FMUL R78, R78, R72.reuse ;  /* 0x000000484e4e7220 */ /* 0x080fe20000400000 */
[-C--:B------:R-:W-:Y:S01]  /*6170*/  FMUL R79, R79, R72.reuse ;  /* 0x000000484f4f7220 */ /* 0x080fe20000400000 */
[-C--:B------:R-:W-:Y:S01]  /*6180*/  FMUL R80, R80, R72.reuse ;  /* 0x0000004850507220 */ /* 0x080fe20000400000 */
[----:B------:R-:W-:Y:S01]  /*6190*/  F2FP.SATFINITE.E4M3.F32.PACK_AB_MERGE_C R77, RZ, R77, RZ ;  /* 0x0000004dff4d723e */ /* 0x000fe200048070ff */
[-C--:B------:R-:W-:Y:S01]  /*61a0*/  FMUL R81, R81, R72.reuse ;  /* 0x0000004851517220 */ /* 0x080fe20000400000 */
[-C--:B------:R-:W-:Y:S01]  /*61b0*/  FMUL R82, R82, R72.reuse ;  /* 0x0000004852527220 */ /* 0x080fe20000400000 */
[----:B------:R-:W-:Y:S01]  /*61c0*/  F2FP.SATFINITE.E4M3.F32.PACK_AB_MERGE_C R79, RZ, R79, RZ ;  /* 0x0000004fff4f723e */ /* 0x000fe200048070ff */
[-C--:B------:R-:W-:Y:S01]  /*61d0*/  FMUL R83, R83, R72.reuse ;  /* 0x0000004853537220 */ /* 0x080fe20000400000 */
[-C--:B------:R-:W-:Y:S01]  /*61e0*/  FMUL R84, R84, R72.reuse ;  /* 0x0000004854547220 */ /* 0x080fe20000400000 */
[----:B------:R-:W-:Y:S01]  /*61f0*/  F2FP.SATFINITE.E4M3.F32.PACK_AB_MERGE_C R81, RZ, R81, RZ ;  /* 0x00000051ff51723e */ /* 0x000fe200048070ff */
[-C--:B------:R-:W-:Y:S01]  /*6200*/  FMUL R85, R85, R72.reuse ;  /* 0x0000004855557220 */ /* 0x080fe20000400000 */
[----:B------:R-:W-:Y:S01]  /*6210*/  FMUL R86, R86, R72 ;  /* 0x0000004856567220 */ /* 0x000fe20000400000 */
[----:B------:R-:W-:-:S03]  /*6220*/  F2FP.SATFINITE.E4M3.F32.PACK_AB_MERGE_C R83, RZ, R83, RZ ;  /* 0x00000053ff53723e */ /* 0x000fc600048070ff */
[----:B------:R-:W-:Y:S02]  /*6230*/  F2FP.SATFINITE.E4M3.F32.PACK_AB_MERGE_C R85, RZ, R85, RZ ;  /* 0x00000055ff55723e */ /* 0x000fe400048070ff */
[----:B0-----:R-:W-:-:S04]  /*6240*/  @!P3 IADD3 R12, P1, P2, R6, R12, R89 ;  /* 0x0000000c060cb210 */ /* 0x001fc80007a3e059 */
[----:B------:R-:W-:Y:S02]  /*6250*/  @!P3 IADD3.X R13, R59, R13, R90, P1, P2 ;  /* 0x0000000d3b0db210 */ /* 0x000fe40000fe445a */
[----:B------:R-:W-:-:S13]  /*6260*/  ISETP.LT.OR P3, PT, R57, 0x11, !P0 ;  /* 0x000000113900780c */ /* 0x000fda0004761670 */
[----:B------:R-:W0:Y:S01]  /*6270*/  @!P3 LDC.64 R24, c[0x0][0x5c0] ;  /* 0x00017000ff18bb82 */ /* 0x000e220000000a00 */
[----:B------:R-:W-:-:S04]  /*6280*/  @P3 LOP3.LUT R122, R122, 0x2, RZ, 0xfc, !PT ;  /* 0x000000027a7a3812 */ /* 0x000fc800078efcff */
[----:B------:R-:W-:Y:S02]  /*6290*/  LOP3.LUT R122, R122, 0xfffffffe, RZ, 0xc0, !PT ;  /* 0xfffffffe7a7a7812 */ /* 0x000fe400078ec0ff */
        /* <DEDUP_REMOVED lines=10> */
[----:B------:R-:W-:Y:S02]  /*6340*/  @P3 LOP3.LUT R122, R122, 0x1, RZ, 0xfc, !PT ;  /* 0x000000017a7a3812 */ /* 0x000fe400078efcff */
        /* <DEDUP_REMOVED lines=8> */
[----:B------:R-:W-:-:S04]  /*63d0*/  ISETP.GE.AND P0, PT, R58, 0x81, PT ;  /* 0x000000813a00780c */ /* 0x000fc80003f06270 */
        /* <DEDUP_REMOVED lines=42> */
[----:B------:R-:W-:Y:S02]  /*6680*/  ISETP.LT.OR P3, PT, R57, 0x1a, !P0 ;  /* 0x0000001a3900780c */ /* 0x000fe40004761670 */
[----:B------:R-:W-:-:S11]  /*6690*/  ISETP.GE.AND P2, PT, R58, 0x101, PT ;  /* 0x000001013a00780c */ /* 0x000fd60003f46270 */
        /* <DEDUP_REMOVED lines=29> */
[C---:B------:R-:W-:Y:S02]  /*6870*/  ISETP.LT.OR P3, PT, R57.reuse, 0x11, !P2 ;  /* 0x000000113900780c */ /* 0x040fe40005761670 */
[----:B------:R-:W-:-:S11]  /*6880*/  ISETP.LT.OR P2, PT, R57, 0x12, !P2 ;  /* 0x000000123900780c */ /* 0x000fd60005741670 */
[----:B------:R-:W0:Y:S01]  /*6890*/  @!P3 LDC.64 R8, c[0x0][0x5c0] ;  /* 0x00017000ff08bb82 */ /* 0x000e220000000a00 */
[----:B------:R-:W-:-:S04]  /*68a0*/  @P3 LOP3.LUT R142, R142, 0x20000, RZ, 0xfc, !PT ;  /* 0x000200008e8e3812 */ /* 0x000fc800078efcff */
[----:B------:R-:W-:-:S03]  /*68b0*/  LOP3.LUT R142, R142, 0xfffeffff, RZ, 0xc0, !PT ;  /* 0xfffeffff8e8e7812 */ /* 0x000fc600078ec0ff */
[----:B------:R-:W1:Y:S01]  /*68c0*/  @!P2 LDC.64 R10, c[0x0][0x5c0] ;  /* 0x00017000ff0aab82 */ /* 0x000e620000000a00 */
[----:B------:R-:W-:-:S04]  /*68d0*/  @P2 LOP3.LUT R142, R142, 0x10000, RZ, 0xfc, !PT ;  /* 0x000100008e8e2812 */ /* 0x000fc800078efcff */
[----:B------:R-:W-:Y:S02]  /*68e0*/  LOP3.LUT R142, R142, 0xfffffdff, RZ, 0xc0, !PT ;  /* 0xfffffdff8e8e7812 */ /* 0x000fe400078ec0ff */
[----:B0-----:R-:W-:-:S04]  /*68f0*/  @!P3 IADD3 R8, P0, P1, R6, R8, R87 ;  /* 0x000000080608b210 */ /* 0x001fc8000791e057 */
[----:B------:R-:W-:Y:S02]  /*6900*/  @!P3 IADD3.X R9, R59, R9, R88, P0, P1 ;  /* 0x000000093b09b210 */ /* 0x000fe400007e2458 */
[----:B-1----:R-:W-:-:S04]  /*6910*/  @!P2 IADD3 R10, P0, P1, R6, R10, R87 ;  /* 0x0000000a060aa210 */ /* 0x002fc8000791e057 */
[----:B------:R-:W-:Y:S02]  /*6920*/  @!P2 IADD3.X R11, R59, R11, R88, P0, P1 ;  /* 0x0000000b3b0ba210 */ /* 0x000fe400007e2458 */
[----:B------:R-:W-:-:S04]  /*6930*/  ISETP.GE.AND P0, PT, R58, 0x89, PT ;  /* 0x000000893a00780c */ /* 0x000fc80003f06270 */
[----:B------:R-:W-:-:S13]  /*6940*/  ISETP.LT.OR P3, PT, R57, 0x1, !P0 ;  /* 0x000000013900780c */ /* 0x000fda0004761670 */
[----:B------:R-:W-:Y:S02]  /*6950*/  @!P3 IADD3 R149, P1, P2, R91, R6, R89 ;  /* 0x000000065b95b210 */ /* 0x000fe40007a3e059 */
[----:B------:R-:W-:Y:S02]  /*6960*/  @P3 LOP3.LUT R142, R142, 0x200, RZ, 0xfc, !PT ;  /* 0x000002008e8e3812 */ /* 0x000fe400078efcff */
[----:B------:R-:W-:Y:S02]  /*6970*/  @!P3 IADD3.X R150, R92, R59, R90, P1, P2 ;  /* 0x0000003b5c96b210 */ /* 0x000fe40000fe445a */
[----:B------:R-:W-:Y:S02]  /*6980*/  ISETP.LT.OR P3, PT, R57, 0x2, !P0 ;  /* 0x000000023900780c */ /* 0x000fe40004761670 */
[----:B------:R-:W-:-:S11]  /*6990*/  LOP3.LUT R142, R142, 0xfffffeff, RZ, 0xc0, !PT ;  /* 0xfffffeff8e8e7812 */ /* 0x000fd600078ec0ff */
        /* <DEDUP_REMOVED lines=29> */
[----:B------:R-:W-:Y:S02]  /*6b70*/  ISETP.GE.AND P2, PT, R58, 0x109, PT ;  /* 0x000001093a00780c */ /* 0x000fe40003f46270 */
[----:B------:R-:W-:-:S02]  /*6b80*/  LOP3.LUT R142, R142, 0xfffffffe, RZ, 0xc0, !PT ;  /* 0xfffffffe8e8e7812 */ /* 0x000fc400078ec0ff */
[C---:B------:R-:W-:Y:S02]  /*6b90*/  ISETP.LT.OR P5, PT, R57.reuse, 0x1, !P2 ;  /* 0x000000013900780c */ /* 0x040fe400057a1670 */
[----:B------:R-:W-:Y:S02]  /*6ba0*/  ISETP.LT.OR P4, PT, R57, 0x2, !P2 ;  /* 0x000000023900780c */ /* 0x000fe40005781670 */
[----:B------:R-:W-:Y:S02]  /*6bb0*/  P2R R143, PR, RZ, 0x20 ;  /* 0x00000020ff8f7803 */ /* 0x000fe40000000000 */
[----:B------:R-:W-:Y:S02]  /*6bc0*/  P2R R144, PR, RZ, 0x10 ;  /* 0x00000010ff907803 */ /* 0x000fe40000000000 */
[----:B------:R-:W-:Y:S02]  /*6bd0*/  @!P3 IADD3 R71, P0, P1, R91, R6, R89 ;  /* 0x000000065b47b210 */ /* 0x000fe4000791e059 */
[----:B------:R-:W-:-:S02]  /*6be0*/  @P3 LOP3.LUT R142, R142, 0x1, RZ, 0xfc, !PT ;  /* 0x000000018e8e3812 */ /* 0x000fc400078efcff */
[-CC-:B------:R-:W-:Y:S02]  /*6bf0*/  @!P3 IADD3.X R128, R92, R59.reuse, R90.reuse, P0, P1 ;  /* 0x0000003b5c80b210 */ /* 0x180fe400007e245a */
[----:B------:R-:W-:Y:S02]  /*6c00*/  ISETP.LT.OR P3, PT, R57, 0x9, !P2 ;  /* 0x000000093900780c */ /* 0x000fe40005761670 */
[CCC-:B------:R-:W-:Y:S02]  /*6c10*/  @!P5 IADD3 R69, P1, P0, R87.reuse, R6.reuse, R89.reuse ;  /* 0x000000065745d210 */ /* 0x1c0fe4000783e059 */
[----:B------:R-:W-:Y:S02]  /*6c20*/  P2R R145, PR, RZ, 0x8 ;  /* 0x00000008ff917803 */ /* 0x000fe40000000000 */
[----:B------:R-:W-:Y:S02]  /*6c30*/  @!P5 IADD3.X R70, R88, R59, R90, P1, P0 ;  /* 0x0000003b5846d210 */ /* 0x000fe40000fe045a */
[----:B------:R-:W-:-:S02]  /*6c40*/  @!P4 IADD3 R67, P1, P0, R87, R6, R89 ;  /* 0x000000065743c210 */ /* 0x000fc4000783e059 */
[----:B------:R-:W-:Y:S02]  /*6c50*/  LOP3.LUT P5, RZ, R142, 0x400, RZ, 0xc0, !PT ;  /* 0x000004008eff7812 */ /* 0x000fe400078ac0ff */
[-CC-:B------:R-:W-:Y:S02]  /*6c60*/  @!P4 IADD3.X R68, R88, R59.reuse, R90.reuse, P1, P0 ;  /* 0x0000003b5844c210 */ /* 0x180fe40000fe045a */
[----:B------:R-:W-:Y:S02]  /*6c70*/  @!P3 IADD3 R65, P1, P0, R87, R6, R89 ;  /* 0x000000065741b210 */ /* 0x000fe4000783e059 */
[----:B------:R-:W-:Y:S02]  /*6c80*/  LOP3.LUT P4, RZ, R142, 0x800, RZ, 0xc0, !PT ;  /* 0x000008008eff7812 */ /* 0x000fe4000788c0ff */
[----:B------:R-:W-:Y:S02]  /*6c90*/  @!P3 IADD3.X R66, R88, R59, R90, P1, P0 ;  /* 0x0000003b5842b210 */ /* 0x000fe40000fe045a */
[----:B------:R-:W-:-:S04]  /*6ca0*/  ISETP.GE.AND P3, PT, R58, 0x109, PT ;  /* 0x000001093a00780c */ /* 0x000fc80003f66270 */
[----:B------:R-:W-:-:S04]  /*6cb0*/  ISETP.LT.OR P2, PT, R57, 0xa, !P3 ;  /* 0x0000000a3900780c */ /* 0x000fc80005f41670 */
[----:B------:R-:W-:-:S09]  /*6cc0*/  P2R R146, PR, RZ, 0x4 ;  /* 0x00000004ff927803 */ /* 0x000fd20000000000 */
[----:B------:R-:W-:-:S04]  /*6cd0*/  @!P2 IADD3 R63, P1, P0, R87, R6, R89 ;  /* 0x00000006573fa210 */ /* 0x000fc8000783e059 */
[----:B------:R-:W-:Y:S02]  /*6ce0*/  @!P2 IADD3.X R64, R88, R59, R90, P1, P0 ;  /* 0x0000003b5840a210 */ /* 0x000fe40000fe045a */
[----:B------:R-:W-:-:S04]  /*6cf0*/  ISETP.LT.OR P0, PT, R57, 0x11, !P3 ;  /* 0x000000113900780c */ /* 0x000fc80005f01670 */
[----:B------:R-:W-:-:S09]  /*6d00*/  P2R R147, PR, RZ, 0x1 ;  /* 0x00000001ff937803 */ /* 0x000fd20000000000 */
[----:B------:R-:W-:-:S04]  /*6d10*/  @!P0 IADD3 R61, P6, P1, R87, R6, R89 ;  /* 0x00000006573d8210 */ /* 0x000fc800079de059 */
[----:B------:R-:W-:Y:S02]  /*6d20*/  @!P0 IADD3.X R62, R88, R59, R90, P6, P1 ;  /* 0x0000003b583e8210 */ /* 0x000fe400037e245a */
[----:B------:R-:W-:Y:S02]  /*6d30*/  ISETP.LT.OR P1, PT, R57, 0x12, !P3 ;  /* 0x000000123900780c */ /* 0x000fe40005f21670 */
[----:B------:R-:W-:Y:S02]  /*6d40*/  LOP3.LUT P3, RZ, R142, 0x2000, RZ, 0xc0, !PT ;  /* 0x000020008eff7812 */ /* 0x000fe4000786c0ff */
[----:B------:R-:W-:-:S09]  /*6d50*/  P2R R148, PR, RZ, 0x2 ;  /* 0x00000002ff947803 */ /* 0x000fd20000000000 */
[----:B------:R-:W-:-:S04]  /*6d60*/  @!P1 IADD3 R7, P0, P6, R87, R6, R89 ;  /* 0x0000000657079210 */ /* 0x000fc80007e1e059 */
[----:B------:R-:W-:Y:S02]  /*6d70*/  @!P1 IADD3.X R60, R88, R59, R90, P0, P6 ;  /* 0x0000003b583c9210 */ /* 0x000fe400007ec45a */
[----:B------:R-:W-:-:S04]  /*6d80*/  ISETP.GE.AND P0, PT, R58, 0x1, PT ;  /* 0x000000013a00780c */ /* 0x000fc80003f06270 */
[----:B------:R-:W-:-:S13]  /*6d90*/  ISETP.LT.OR P6, PT, R57, 0x1, !P0 ;  /* 0x000000013900780c */ /* 0x000fda00047c1670 */
[----:B------:R-:W0:Y:S02]  /*6da0*/  @!P6 LDC.64 R52, c[0x0][0x5c0] ;  /* 0x00017000ff34eb82 */ /* 0x000e240000000a00 */
[----:B0-----:R-:W-:-:S05]  /*6db0*/  @!P6 IADD3 R52, P2, R6, R52, RZ ;  /* 0x000000340634e210 */ /* 0x001fca0007f5e0ff */
[----:B------:R-:W-:Y:S01]  /*6dc0*/  @!P6 IMAD.X R53, R59, 0x1, R53, P2 ;  /* 0x000000013b35e824 */ /* 0x000fe200010e0635 */
[----:B------:R-:W-:-:S04]  /*6dd0*/  LOP3.LUT P2, RZ, R142, 0x4000, RZ, 0xc0, !PT ;  /* 0x000040008eff7812 */ /* 0x000fc8000784c0ff */
[----:B------:R0:W-:Y:S01]  /*6de0*/  @!P6 STG.E.U8 desc[UR20][R52.64], R129 ;  /* 0x000000813400e986 */ /* 0x0001e2000c101114 */
[----:B------:R-:W-:Y:S02]  /*6df0*/  ISETP.LT.OR P6, PT, R57, 0x2, !P0 ;  /* 0x000000023900780c */ /* 0x000fe400047c1670 */
[----:B0-----:R-:W-:-:S11]  /*6e00*/  F2FP.SATFINITE.E4M3.F32.PACK_AB_MERGE_C R129, RZ, R124, RZ ;  /* 0x0000007cff81723e */ /* 0x001fd600048070ff */
[----:B------:R-:W0:Y:S02]  /*6e10*/  @!P6 LDC.64 R54, c[0x0][0x5c0] ;  /* 0x00017000ff36eb82 */ /* 0x000e240000000a00 */
[----:B0-----:R-:W-:-:S05]  /*6e20*/  @!P6 IADD3 R54, P1, R6, R54, RZ ;  /* 0x000000360636e210 */ /* 0x001fca0007f3e0ff */
[----:B------:R-:W-:-:S05]  /*6e30*/  @!P6 IMAD.X R55, R59, 0x1, R55, P1 ;  /* 0x000000013b37e824 */ /* 0x000fca00008e0637 */
[----:B------:R0:W-:Y:S01]  /*6e40*/  @!P6 STG.E.U8 desc[UR20][R54.64+0x1], R141 ;  /* 0x0000018d3600e986 */ /* 0x0001e2000c101114 */
[----:B------:R-:W-:-:S03]  /*6e50*/  ISETP.LT.OR P6, PT, R57, 0x9, !P0 ;  /* 0x000000093900780c */ /* 0x000fc600047c1670 */
[----:B------:R-:W-:Y:S01]  /*6e60*/  @!P4 STG.E.U8 desc[UR20][R50.64], R127 ;  /* 0x0000007f3200c986 */ /* 0x000fe2000c101114 */
[----:B------:R-:W-:-:S03]  /*6e70*/  LOP3.LUT P4, RZ, R122, 0x2, RZ, 0xc0, !PT ;  /* 0x000000027aff7812 */ /* 0x000fc6000788c0ff */
[----:B------:R-:W-:Y:S01]  /*6e80*/  @!P5 STG.E.U8 desc[UR20][R48.64+0x1], R129 ;  /* 0x000001813000d986 */ /* 0x000fe2000c101114 */
[----:B------:R-:W-:Y:S02]  /*6e90*/  LOP3.LUT P5, RZ, R142, 0x80000000, RZ, 0xc0, !PT ;  /* 0x800000008eff7812 */ /* 0x000fe400078ac0ff */
[----:B0-----:R-:W-:-:S03]  /*6ea0*/  F2FP.SATFINITE.E4M3.F32.PACK_AB_MERGE_C R55, RZ, R120, RZ ;  /* 0x00000078ff37723e */ /* 0x001fc600048070ff */
[----:B------:R-:W0:Y:S02]  /*6eb0*/  @!P6 LDC.64 R52, c[0x0][0x5c0] ;  /* 0x00017000ff34eb82 */ /* 0x000e240000000a00 */
[----:B0-----:R-:W-:-:S05]  /*6ec0*/  @!P6 IADD3 R52, P1, R6, R52, RZ ;  /* 0x000000340634e210 */ /* 0x001fca0007f3e0ff */
[----:B------:R-:W-:-:S05]  /*6ed0*/  @!P6 IMAD.X R53, R59, 0x1, R53, P1 ;  /* 0x000000013b35e824 */ /* 0x000fca00008e0635 */
        /* <DEDUP_REMOVED lines=8> */
[----:B------:R-:W-:Y:S04]  /*6f60*/  @!P2 STG.E.U8 desc[UR20][R28.64+0x8], R123 ;  /* 0x0000087b1c00a986 */ /* 0x000fe8000c101114 */
        /* <DEDUP_REMOVED lines=11> */
[----:B------:R-:W-:Y:S01]  /*7020*/  @!P6 IMAD.X R29, R59, 0x1, R29, P1 ;  /* 0x000000013b1de824 */ /* 0x000fe200008e061d */
[----:B------:R-:W-:-:S04]  /*7030*/  LOP3.LUT P1, RZ, R142, 0x10000000, RZ, 0xc0, !PT ;  /* 0x100000008eff7812 */ /* 0x000fc8000782c0ff */
[----:B------:R0:W-:Y:S01]  /*7040*/  @!P6 STG.E.U8 desc[UR20][R28.64+0x11], R51 ;  /* 0x000011331c00e986 */ /* 0x0001e2000c101114 */
[----:B------:R-:W-:-:S03]  /*7050*/  ISETP.LT.OR P6, PT, R57, 0x19, !P0 ;  /* 0x000000193900780c */ /* 0x000fc600047c1670 */
[----:B------:R-:W-:Y:S01]  /*7060*/  @!P4 STG.E.U8 desc[UR20][R24.64+0x10], R119 ;  /* 0x000010771800c986 */ /* 0x000fe2000c101114 */
[----:B------:R-:W-:-:S03]  /*7070*/  LOP3.LUT P4, RZ, R142, 0x20000000, RZ, 0xc0, !PT ;  /* 0x200000008eff7812 */ /* 0x000fc6000788c0ff */
[----:B------:R1:W-:Y:S01]  /*7080*/  @!P5 STG.E.U8 desc[UR20][R20.64+0x11], R49 ;  /* 0x000011311400d986 */ /* 0x0003e2000c101114 */
[----:B------:R-:W-:Y:S02]  /*7090*/  LOP3.LUT P5, RZ, R142, 0x200, RZ, 0xc0, !PT ;  /* 0x000002008eff7812 */ /* 0x000fe400078ac0ff */
[----:B0-----:R-:W-:-:S03]  /*70a0*/  F2FP.SATFINITE.E4M3.F32.PACK_AB_MERGE_C R29, RZ, R110, RZ ;  /* 0x0000006eff1d723e */ /* 0x001fc600048070ff */
[----:B------:R-:W0:Y:S01]  /*70b0*/  @!P6 LDC.64 R12, c[0x0][0x5c0] ;  /* 0x00017000ff0ceb82 */ /* 0x000e220000000a00 */
[----:B-1----:R-:W-:Y:S02]  /*70c0*/  F2FP.SATFINITE.E4M3.F32.PACK_AB_MERGE_C R21, RZ, R112, RZ ;  /* 0x00000070ff15723e */ /* 0x002fe400048070ff */
[----:B0-----:R-:W-:-:S05]  /*70d0*/  @!P6 IADD3 R12, P2, R6, R12, RZ ;  /* 0x0000000c060ce210 */ /* 0x001fca0007f5e0ff */
[----:B------:R-:W-:Y:S01]  /*70e0*/  @!P6 IMAD.X R13, R59, 0x1, R13, P2 ;  /* 0x000000013b0de824 */ /* 0x000fe200010e060d */
[----:B------:R-:W-:-:S04]  /*70f0*/  LOP3.LUT P2, RZ, R142, 0x4000000, RZ, 0xc0, !PT ;  /* 0x040000008eff7812 */ /* 0x000fc8000784c0ff */
[----:B------:R0:W-:Y:S01]  /*7100*/  @!P6 STG.E.U8 desc[UR20][R12.64+0x18], R117 ;  /* 0x000018750c00e986 */ /* 0x0001e2000c101114 */
[----:B------:R-:W-:Y:S01]  /*7110*/  ISETP.LT.OR P6, PT, R57, 0x1a, !P0 ;  /* 0x0000001a3900780c */ /* 0x000fe200047c1670 */
[----:B0-----:R-:W0:-:S12]  /*7120*/  @!P5 LDC.64 R12, c[0x0][0x5c0] ;  /* 0x00017000ff0cdb82 */ /* 0x001e180000000a00 */
[----:B------:R-:W1:Y:S02]  /*7130*/  @!P6 LDC.64 R24, c[0x0][0x5c0] ;  /* 0x00017000ff18eb82 */ /* 0x000e640000000a00 */
[----:B-1----:R-:W-:-:S05]  /*7140*/  @!P6 IADD3 R24, P0, R6, R24, RZ ;  /* 0x000000180618e210 */ /* 0x002fca0007f1e0ff */
[----:B------:R-:W-:Y:S01]  /*7150*/  @!P6 IMAD.X R25, R59, 0x1, R25, P0 ;  /* 0x000000013b19e824 */ /* 0x000fe200000e0619 */
[----:B------:R-:W-:-:S04]  /*7160*/  LOP3.LUT P0, RZ, R142, 0x8000000, RZ, 0xc0, !PT ;  /* 0x080000008eff7812 */ /* 0x000fc8000780c0ff */
[----:B------:R-:W-:Y:S01]  /*7170*/  P2R R20, PR, RZ, 0x1 ;  /* 0x00000001ff147803 */ /* 0x000fe20000000000 */
[----:B------:R1:W-:Y:S01]  /*7180*/  @!P6 STG.E.U8 desc[UR20][R24.64+0x19], R21 ;  /* 0x000019151800e986 */ /* 0x0003e2000c101114 */
[C---:B------:R-:W-:Y:S02]  /*7190*/  LOP3.LUT P0, RZ, R142.reuse, 0x100, RZ, 0xc0, !PT ;  /* 0x000001008eff7812 */ /* 0x040fe4000780c0ff */
[C---:B------:R-:W-:Y:S01]  /*71a0*/  LOP3.LUT P6, RZ, R142.reuse, 0x40000000, RZ, 0xc0, !PT ;  /* 0x400000008eff7812 */ /* 0x040fe200078cc0ff */
[----:B------:R2:W-:Y:S01]  /*71b0*/  @!P3 STG.E.U8 desc[UR20][R14.64+0x18], R115 ;  /* 0x000018730e00b986 */ /* 0x0005e2000c101114 */
[----:B------:R-:W-:Y:S02]  /*71c0*/  LOP3.LUT P3, RZ, R142, 0x80, RZ, 0xc0, !PT ;  /* 0x000000808eff7812 */ /* 0x000fe4000786c0ff */
[----:B-1----:R-:W-:Y:S02]  /*71d0*/  F2FP.SATFINITE.E4M3.F32.PACK_AB_MERGE_C R21, RZ, R108, RZ ;  /* 0x0000006cff15723e */ /* 0x002fe400048070ff */
[----:B------:R-:W-:-:S05]  /*71e0*/  F2FP.SATFINITE.E4M3.F32.PACK_AB_MERGE_C R25, RZ, R106, RZ ;  /* 0x0000006aff19723e */ /* 0x000fca00048070ff */
[----:B--2---:R-:W1:Y:S02]  /*71f0*/  @!P0 LDC.64 R14, c[0x0][0x5c0] ;  /* 0x00017000ff0e8b82 */ /* 0x004e640000000a00 */
[----:B------:R-:W-:Y:S01]  /*7200*/  @!P6 STG.E.U8 desc[UR20][R30.64+0x19], R29 ;  /* 0x0000191d1e00e986 */ /* 0x000fe2000c101114 */
[----:B0-----:R-:W-:-:S03]  /*7210*/  @!P5 IADD3 R12, P6, R149, R12, RZ ;  /* 0x0000000c950cd210 */ /* 0x001fc60007fde0ff */
[----:B------:R-:W-:Y:S01]  /*7220*/  @!P4 STG.E.U8 desc[UR20][R46.64], R113 ;  /* 0x000000712e00c986 */ /* 0x000fe2000c101114 */
[----:B------:R-:W-:Y:S01]  /*7230*/  LOP3.LUT P4, RZ, R142, 0x10, RZ, 0xc0, !PT ;  /* 0x000000108eff7812 */ /* 0x000fe2000788c0ff */
[----:B------:R-:W-:Y:S02]  /*7240*/  @!P5 IMAD.X R13, R150, 0x1, R13, P6 ;  /* 0x00000001960dd824 */ /* 0x000fe400030e060d */
[----:B------:R0:W-:Y:S01]  /*7250*/  @!P1 STG.E.U8 desc[UR20][R44.64+0x1], R21 ;  /* 0x000001152c009986 */ /* 0x0001e2000c101114 */
[----:B------:R-:W-:-:S03]  /*7260*/  LOP3.LUT P1, RZ, R142, 0x8, RZ, 0xc0, !PT ;  /* 0x000000088eff7812 */ /* 0x000fc6000782c0ff */
[----:B------:R2:W-:Y:S01]  /*7270*/  @!P5 STG.E.U8 desc[UR20][R12.64], R111 ;  /* 0x0000006f0c00d986 */ /* 0x0005e2000c101114 */
[----:B------:R-:W-:Y:S02]  /*7280*/  LOP3.LUT P5, RZ, R142, 0x1000000, RZ, 0xc0, !PT ;  /* 0x010000008eff7812 */ /* 0x000fe400078ac0ff */
[----:B0-----:R-:W-:Y:S02]  /*7290*/  F2FP.SATFINITE.E4M3.F32.PACK_AB_MERGE_C R21, RZ, R104, RZ ;  /* 0x00000068ff15723e */ /* 0x001fe400048070ff */
[----:B-1----:R-:W-:Y:S01]  /*72a0*/  @!P0 IADD3 R14, P6, R151, R14, RZ ;  /* 0x0000000e970e8210 */ /* 0x002fe20007fde0ff */
[----:B--2---:R-:W0:Y:S04]  /*72b0*/  @!P3 LDC.64 R12, c[0x0][0x5c0] ;  /* 0x00017000ff0cbb82 */ /* 0x004e280000000a00 */
[----:B------:R-:W-:Y:S01]  /*72c0*/  @!P0 IMAD.X R15, R152, 0x1, R15, P6 ;  /* 0x00000001980f8824 */ /* 0x000fe200030e060f */
[----:B------:R-:W-:-:S02]  /*72d0*/  LOP3.LUT P6, RZ, R142, 0x100, RZ, 0xc0, !PT ;  /* 0x000001008eff7812 */ /* 0x000fc400078cc0ff */
[----:B------:R-:W-:-:S11]  /*72e0*/  ISETP.NE.AND P0, PT, R20, RZ, PT ;  /* 0x000000ff1400720c */ /* 0x000fd60003f05270 */
[----:B------:R1:W-:Y:S04]  /*72f0*/  @!P6 STG.E.U8 desc[UR20][R14.64+0x1], R21 ;  /* 0x000001150e00e986 */ /* 0x0003e8000c101114 */
[----:B------:R-:W-:Y:S01]  /*7300*/  @!P0 STG.E.U8 desc[UR20][R42.64+0x8], R109 ;  /* 0x0000086d2a008986 */ /* 0x000fe2000c101114 */
[C---:B------:R-:W-:Y:S02]  /*7310*/  LOP3.LUT P0, RZ, R142.reuse, 0x4, RZ, 0xc0, !PT ;  /* 0x000000048eff7812 */ /* 0x040fe4000780c0ff */
[----:B0-----:R-:W-:Y:S01]  /*7320*/  @!P3 IADD3 R12, P6, R139, R12, RZ ;  /* 0x0000000c8b0cb210 */ /* 0x001fe20007fde0ff */
[----:B------:R0:W-:Y:S01]  /*7330*/  @!P2 STG.E.U8 desc[UR20][R40.64+0x9], R25 ;  /* 0x000009192800a986 */ /* 0x0001e2000c101114 */
[----:B------:R-:W-:Y:S01]  /*7340*/  LOP3.LUT P2, RZ, R142, 0x800000, RZ, 0xc0, !PT ;  /* 0x008000008eff7812 */ /* 0x000fe2000784c0ff */
[----:B-1----:R-:W1:Y:S02]  /*7350*/  @!P4 LDC.64 R14, c[0x0][0x5c0] ;  /* 0x00017000ff0ecb82 */ /* 0x002e640000000a00 */
[----:B------:R-:W-:Y:S01]  /*7360*/  @!P3 IMAD.X R13, R138, 0x1, R13, P6 ;  /* 0x000000018a0db824 */ /* 0x000fe200030e060d */
[----:B------:R-:W-:-:S04]  /*7370*/  F2FP.SATFINITE.E4M3.F32.PACK_AB_MERGE_C R21, RZ, R100, RZ ;  /* 0x00000064ff15723e */ /* 0x000fc800048070ff */
[----:B------:R2:W-:Y:S01]  /*7380*/  @!P3 STG.E.U8 desc[UR20][R12.64+0x8], R107 ;  /* 0x0000086b0c00b986 */ /* 0x0005e2000c101114 */
[----:B------:R-:W-:Y:S02]  /*7390*/  LOP3.LUT P3, RZ, R142, 0x2, RZ, 0xc0, !PT ;  /* 0x000000028eff7812 */ /* 0x000fe4000786c0ff */
[----:B0-----:R-:W-:Y:S01]  /*73a0*/  F2FP.SATFINITE.E4M3.F32.PACK_AB_MERGE_C R25, RZ, R102, RZ ;  /* 0x00000066ff19723e */ /* 0x001fe200048070ff */
[----:B--2---:R-:W0:Y:S01]  /*73b0*/  @!P1 LDC.64 R12, c[0x0][0x5c0] ;  /* 0x00017000ff0c9b82 */ /* 0x004e220000000a00 */
[----:B-1----:R-:W-:-:S05]  /*73c0*/  @!P4 IADD3 R14, P6, R137, R14, RZ ;  /* 0x0000000e890ec210 */ /* 0x002fca0007fde0ff */
[----:B------:R-:W-:Y:S01]  /*73d0*/  @!P4 IMAD.X R15, R136, 0x1, R15, P6 ;  /* 0x00000001880fc824 */ /* 0x000fe200030e060f */
[----:B------:R-:W-:-:S04]  /*73e0*/  LOP3.LUT P6, RZ, R142, 0x2000000, RZ, 0xc0, !PT ;  /* 0x020000008eff7812 */ /* 0x000fc800078cc0ff */
[----:B------:R1:W-:Y:S01]  /*73f0*/  @!P4 STG.E.U8 desc[UR20][R14.64+0x9], R21 ;  /* 0x000009150e00c986 */ /* 0x0003e2000c101114 */
[----:B------:R-:W-:-:S08]  /*7400*/  LOP3.LUT P4, RZ, R142, 0x1, RZ, 0xc0, !PT ;  /* 0x000000018eff7812 */ /* 0x000fd0000788c0ff */
[----:B------:R-:W-:Y:S01]  /*7410*/  @!P6 STG.E.U8 desc[UR20][R38.64+0x10], R105 ;  /* 0x000010692600e986 */ /* 0x000fe2000c101114 */
[----:B0-----:R-:W-:Y:S01]  /*7420*/  @!P1 IADD3 R12, P6, R135, R12, RZ ;  /* 0x0000000c870c9210 */ /* 0x001fe20007fde0ff */
[----:B-1----:R-:W0:Y:S02]  /*7430*/  @!P0 LDC.64 R14, c[0x0][0x5c0] ;  /* 0x00017000ff0e8b82 */ /* 0x002e240000000a00 */
[----:B------:R1:W-:Y:S01]  /*7440*/  @!P5 STG.E.U8 desc[UR20][R36.64+0x11], R25 ;  /* 0x000011192400d986 */ /* 0x0003e2000c101114 */
[----:B------:R-:W-:Y:S01]  /*7450*/  F2FP.SATFINITE.E4M3.F32.PACK_AB_MERGE_C R21, RZ, R98, RZ ;  /* 0x00000062ff15723e */ /* 0x000fe200048070ff */
[----:B------:R-:W-:Y:S01]  /*7460*/  @!P1 IMAD.X R13, R134, 0x1, R13, P6 ;  /* 0x00000001860d9824 */ /* 0x000fe200030e060d */
[----:B------:R-:W-:-:S04]  /*7470*/  LOP3.LUT P5, RZ, R142, 0x400000, RZ, 0xc0, !PT ;  /* 0x004000008eff7812 */ /* 0x000fc800078ac0ff */
[----:B------:R2:W-:Y:S01]  /*7480*/  @!P1 STG.E.U8 desc[UR20][R12.64+0x10], R103 ;  /* 0x000010670c009986 */ /* 0x0005e2000c101114 */
[----:B------:R-:W-:Y:S02]  /*7490*/  ISETP.NE.AND P1, PT, R148, RZ, PT ;  /* 0x000000ff9400720c */ /* 0x000fe40003f25270 */
[----:B-1----:R-:W-:Y:S01]  /*74a0*/  F2FP.SATFINITE.E4M3.F32.PACK_AB_MERGE_C R25, RZ, R94, RZ ;  /* 0x0000005eff19723e */ /* 0x002fe200048070ff */
[----:B--2---:R-:W1:Y:S01]  /*74b0*/  @!P3 LDC.64 R12, c[0x0][0x5c0] ;  /* 0x00017000ff0cbb82 */ /* 0x004e620000000a00 */
[----:B0-----:R-:W-:-:S05]  /*74c0*/  @!P0 IADD3 R14, P6, R133, R14, RZ ;  /* 0x0000000e850e8210 */ /* 0x001fca0007fde0ff */
[----:B------:R-:W-:Y:S01]  /*74d0*/  @!P0 IMAD.X R15, R132, 0x1, R15, P6 ;  /* 0x00000001840f8824 */ /* 0x000fe200030e060f */
[----:B------:R-:W-:-:S04]  /*74e0*/  LOP3.LUT P6, RZ, R142, 0x200000, RZ, 0xc0, !PT ;  /* 0x002000008eff7812 */ /* 0x000fc800078cc0ff */
[----:B------:R0:W-:Y:S01]  /*74f0*/  @!P0 STG.E.U8 desc[UR20][R14.64+0x11], R97 ;  /* 0x000011610e008986 */ /* 0x0001e2000c101114 */
[----:B------:R-:W-:-:S03]  /*7500*/  ISETP.NE.AND P0, PT, R147, RZ, PT ;  /* 0x000000ff9300720c */ /* 0x000fc60003f05270 */
[----:B------:R-:W-:Y:S01]  /*7510*/  @!P2 STG.E.U8 desc[UR20][R34.64+0x18], R101 ;  /* 0x000018652200a986 */ /* 0x000fe2000c101114 */
[----:B------:R-:W-:-:S04]  /*7520*/  ISETP.NE.AND P2, PT, R146, RZ, PT ;  /* 0x000000ff9200720c */ /* 0x000fc80003f45270 */
[----:B------:R2:W-:Y:S01]  /*7530*/  @!P6 STG.E.U8 desc[UR20][R32.64+0x19], R21 ;  /* 0x000019152000e986 */ /* 0x0005e2000c101114 */
[----:B-1----:R-:W-:Y:S01]  /*7540*/  @!P3 IADD3 R12, P6, R131, R12, RZ ;  /* 0x0000000c830cb210 */ /* 0x002fe20007fde0ff */
[----:B0-----:R-:W0:Y:S04]  /*7550*/  @!P4 LDC.64 R14, c[0x0][0x5c0] ;  /* 0x00017000ff0ecb82 */ /* 0x001e280000000a00 */
[----:B------:R-:W-:-:S05]  /*7560*/  @!P3 IMAD.X R13, R130, 0x1, R13, P6 ;  /* 0x00000001820db824 */ /* 0x000fca00030e060d */
[----:B------:R-:W-:Y:S01]  /*7570*/  @!P3 STG.E.U8 desc[UR20][R12.64+0x18], R99 ;  /* 0x000018630c00b986 */ /* 0x000fe2000c101114 */
[----:B--2---:R-:W-:Y:S02]  /*7580*/  F2FP.SATFINITE.E4M3.F32.PACK_AB_MERGE_C R21, RZ, R96, RZ ;  /* 0x00000060ff15723e */ /* 0x004fe400048070ff */
[----:B------:R-:W-:Y:S02]  /*7590*/  ISETP.NE.AND P3, PT, R145, RZ, PT ;  /* 0x000000ff9100720c */ /* 0x000fe40003f65270 */
        /* <DEDUP_REMOVED lines=8> */
[----:B0-----:R-:W-:-:S04]  /*7620*/  F2FP.SATFINITE.E4M3.F32.PACK_AB_MERGE_C R21, RZ, R74, RZ ;  /* 0x0000004aff15723e */ /* 0x001fc800048070ff */
[----:B------:R-:W0:Y:S01]  /*7630*/  @!P4 LDC.64 R14, c[0x0][0x5c0] ;  /* 0x00017000ff0ecb82 */ /* 0x000e220000000a00 */
[----:B-1----:R-:W-:-:S07]  /*7640*/  F2FP.SATFINITE.E4M3.F32.PACK_AB_MERGE_C R23, RZ, R76, RZ ;  /* 0x0000004cff17723e */ /* 0x002fce00048070ff */
[----:B------:R-:W1:Y:S02]  /*7650*/  @!P5 LDC.64 R12, c[0x0][0x5c0] ;  /* 0x00017000ff0cdb82 */ /* 0x000e640000000a00 */
[----:B-1----:R-:W-:-:S05]  /*7660*/  @!P5 IADD3 R12, P6, R69, R12, RZ ;  /* 0x0000000c450cd210 */ /* 0x002fca0007fde0ff */
[----:B------:R-:W-:Y:S01]  /*7670*/  @!P5 IMAD.X R13, R70, 0x1, R13, P6 ;  /* 0x00000001460dd824 */ /* 0x000fe200030e060d */
[----:B------:R-:W-:-:S04]  /*7680*/  LOP3.LUT P6, RZ, R142, 0x10000, RZ, 0xc0, !PT ;  /* 0x000100008eff7812 */ /* 0x000fc800078cc0ff */
[----:B------:R1:W-:Y:S01]  /*7690*/  @!P5 STG.E.U8 desc[UR20][R12.64], R73 ;  /* 0x000000490c00d986 */ /* 0x0003e2000c101114 */
[----:B0-----:R-:W-:-:S05]  /*76a0*/  @!P4 IADD3 R14, P5, R67, R14, RZ ;  /* 0x0000000e430ec210 */ /* 0x001fca0007fbe0ff */
[----:B------:R-:W-:Y:S01]  /*76b0*/  @!P4 IMAD.X R15, R68, 0x1, R15, P5 ;  /* 0x00000001440fc824 */ /* 0x000fe200028e060f */
[----:B------:R-:W-:-:S04]  /*76c0*/  LOP3.LUT P5, RZ, R142, 0x40000, RZ, 0xc0, !PT ;  /* 0x000400008eff7812 */ /* 0x000fc800078ac0ff */
[----:B------:R0:W-:Y:S01]  /*76d0*/  @!P4 STG.E.U8 desc[UR20][R14.64+0x1], R21 ;  /* 0x000001150e00c986 */ /* 0x0001e2000c101114 */
[----:B-1----:R-:W1:Y:S01]  /*76e0*/  @!P3 LDC.64 R12, c[0x0][0x5c0] ;  /* 0x00017000ff0cbb82 */ /* 0x002e620000000a00 */
[----:B------:R-:W-:-:S07]  /*76f0*/  LOP3.LUT P4, RZ, R142, 0x80000, RZ, 0xc0, !PT ;  /* 0x000800008eff7812 */ /* 0x000fce000788c0ff */
[----:B0-----:R-:W0:Y:S06]  /*7700*/  @!P2 LDC.64 R14, c[0x0][0x5c0] ;  /* 0x00017000ff0eab82 */ /* 0x001e2c0000000a00 */
[----:B------:R2:W-:Y:S04]  /*7710*/  @!P4 STG.E.U8 desc[UR20][R18.64+0x8], R75 ;  /* 0x0000084b1200c986 */ /* 0x0005e8000c101114 */
[----:B------:R3:W-:Y:S01]  /*7720*/  @!P5 STG.E.U8 desc[UR20][R16.64+0x9], R23 ;  /* 0x000009171000d986 */ /* 0x0007e2000c101114 */
[----:B------:R-:W4:Y:S01]  /*7730*/  @!P0 LDC.64 R20, c[0x0][0x5c0] ;  /* 0x00017000ff148b82 */ /* 0x000f220000000a00 */
[----:B------:R-:W-:-:S02]  /*7740*/  ISETP.GE.AND P5, PT, R58, 0x101, PT ;  /* 0x000001013a00780c */ /* 0x000fc40003fa6270 */
[----:B-1----:R-:W-:Y:S02]  /*7750*/  @!P3 IADD3 R12, P4, R65, R12, RZ ;  /* 0x0000000c410cb210 */ /* 0x002fe40007f9e0ff */
[----:B--2---:R-:W-:-:S03]  /*7760*/  F2FP.SATFINITE.E4M3.F32.PACK_AB_MERGE_C R19, RZ, R80, RZ ;  /* 0x00000050ff13723e */ /* 0x004fc600048070ff */
[----:B------:R-:W-:Y:S01]  /*7770*/  @!P3 IMAD.X R13, R66, 0x1, R13, P4 ;  /* 0x00000001420db824 */ /* 0x000fe200020e060d */
[----:B---3--:R-:W-:Y:S01]  /*7780*/  F2FP.SATFINITE.E4M3.F32.PACK_AB_MERGE_C R17, RZ, R78, RZ ;  /* 0x0000004eff11723e */ /* 0x008fe200048070ff */
[----:B------:R-:W1:Y:S01]  /*7790*/  @!P1 LDC.64 R22, c[0x0][0x5c0] ;  /* 0x00017000ff169b82 */ /* 0x000e620000000a00 */
[----:B------:R-:W-:Y:S02]  /*77a0*/  LOP3.LUT P4, RZ, R142, 0x20000, RZ, 0xc0, !PT ;  /* 0x000200008eff7812 */ /* 0x000fe4000788c0ff */
[----:B------:R4:W-:Y:S01]  /*77b0*/  @!P3 STG.E.U8 desc[UR20][R12.64+0x8], R77 ;  /* 0x0000084d0c00b986 */ /* 0x0009e2000c101114 */
[----:B0-----:R-:W-:-:S05]  /*77c0*/  @!P2 IADD3 R14, P3, R63, R14, RZ ;  /* 0x0000000e3f0ea210 */ /* 0x001fca0007f7e0ff */
[----:B------:R-:W-:Y:S01]  /*77d0*/  @!P2 IMAD.X R15, R64, 0x1, R15, P3 ;  /* 0x00000001400fa824 */ /* 0x000fe200018e060f */
[----:B------:R-:W-:-:S04]  /*77e0*/  ISETP.LT.OR P3, PT, R57, 0x1a, !P5 ;  /* 0x0000001a3900780c */ /* 0x000fc80006f61670 */
[----:B------:R0:W-:Y:S01]  /*77f0*/  @!P2 STG.E.U8 desc[UR20][R14.64+0x9], R17 ;  /* 0x000009110e00a986 */ /* 0x0001e2000c101114 */
[----:B------:R-:W-:-:S03]  /*7800*/  ISETP.LT.OR P2, PT, R57, 0x19, !P5 ;  /* 0x000000193900780c */ /* 0x000fc60006f41670 */
[----:B------:R1:W-:Y:S01]  /*7810*/  @!P4 STG.E.U8 desc[UR20][R8.64+0x10], R79 ;  /* 0x0000104f0800c986 */ /* 0x0003e2000c101114 */
[----:B----4-:R-:W-:-:S03]  /*7820*/  @!P0 IADD3 R12, P4, R61, R20, RZ ;  /* 0x000000143d0c8210 */ /* 0x010fc60007f9e0ff */
[----:B------:R2:W-:Y:S01]  /*7830*/  @!P6 STG.E.U8 desc[UR20][R10.64+0x11], R19 ;  /* 0x000011130a00e986 */ /* 0x0005e2000c101114 */
[----:B------:R-:W-:Y:S01]  /*7840*/  ISETP.GE.AND P6, PT, R58, 0x109, PT ;  /* 0x000001093a00780c */ /* 0x000fe20003fc6270 */
[----:B------:R-:W-:Y:S01]  /*7850*/  @!P0 IMAD.X R13, R62, 0x1, R21, P4 ;  /* 0x000000013e0d8824 */ /* 0x000fe200020e0615 */
[----:B0-----:R-:W0:Y:S02]  /*7860*/  @!P3 LDC.64 R16, c[0x0][0x5c0] ;  /* 0x00017000ff10bb82 */ /* 0x001e240000000a00 */
[C---:B------:R-:W-:Y:S02]  /*7870*/  ISETP.LT.OR P4, PT, R57.reuse, 0x19, !P6 ;  /* 0x000000193900780c */ /* 0x040fe40007781670 */
[----:B------:R-:W-:Y:S01]  /*7880*/  ISETP.LT.OR P5, PT, R57, 0x1a, !P6 ;  /* 0x0000001a3900780c */ /* 0x000fe200077a1670 */
[----:B------:R3:W-:Y:S01]  /*7890*/  @!P0 STG.E.U8 desc[UR20][R12.64+0x10], R81 ;  /* 0x000010510c008986 */ /* 0x0007e2000c101114 */
[----:B-1----:R-:W-:Y:S02]  /*78a0*/  @!P1 IADD3 R8, P0, R7, R22, RZ ;  /* 0x0000001607089210 */ /* 0x002fe40007f1e0ff */
[----:B------:R-:W-:Y:S01]  /*78b0*/  F2FP.SATFINITE.E4M3.F32.PACK_AB_MERGE_C R7, RZ, R82, RZ ;  /* 0x00000052ff07723e */ /* 0x000fe200048070ff */
[----:B------:R-:W1:Y:S02]  /*78c0*/  @!P2 LDC.64 R14, c[0x0][0x5c0] ;  /* 0x00017000ff0eab82 */ /* 0x000e640000000a00 */
[----:B------:R-:W-:-:S05]  /*78d0*/  @!P1 IMAD.X R9, R60, 0x1, R23, P0 ;  /* 0x000000013c099824 */ /* 0x000fca00000e0617 */
[----:B------:R4:W-:Y:S01]  /*78e0*/  @!P1 STG.E.U8 desc[UR20][R8.64+0x11], R7 ;  /* 0x0000110708009986 */ /* 0x0009e2000c101114 */
[----:B--2---:R-:W2:Y:S08]  /*78f0*/  @!P4 LDC.64 R18, c[0x0][0x5c0] ;  /* 0x00017000ff12cb82 */ /* 0x004eb00000000a00 */
[----:B------:R-:W4:Y:S01]  /*7900*/  @!P5 LDC.64 R20, c[0x0][0x5c0] ;  /* 0x00017000ff14db82 */ /* 0x000f220000000a00 */
[----:B-1----:R-:W-:-:S04]  /*7910*/  @!P2 IADD3 R10, P0, P1, R6, R14, R87 ;  /* 0x0000000e060aa210 */ /* 0x002fc8000791e057 */
[----:B------:R-:W-:Y:S02]  /*7920*/  @!P2 IADD3.X R11, R59, R15, R88, P0, P1 ;  /* 0x0000000f3b0ba210 */ /* 0x000fe400007e2458 */
[----:B0-----:R-:W-:-:S03]  /*7930*/  @!P3 IADD3 R14, P0, P1, R6, R16, R87 ;  /* 0x00000010060eb210 */ /* 0x001fc6000791e057 */
[----:B------:R0:W-:Y:S01]  /*7940*/  @!P2 STG.E.U8 desc[UR20][R10.64+0x18], R83 ;  /* 0x000018530a00a986 */ /* 0x0001e2000c101114 */
[----:B------:R-:W-:Y:S02]  /*7950*/  @!P3 IADD3.X R15, R59, R17, R88, P0, P1 ;  /* 0x000000113b0fb210 */ /* 0x000fe400007e2458 */
[----:B---3--:R-:W-:-:S04]  /*7960*/  @!P4 IADD3 R13, P0, P1, R87, R6, R89 ;  /* 0x00000006570dc210 */ /* 0x008fc8000791e059 */
[CCC-:B------:R-:W-:Y:S02]  /*7970*/  @!P4 IADD3.X R12, R88.reuse, R59.reuse, R90.reuse, P0, P1 ;  /* 0x0000003b580cc210 */ /* 0x1c0fe400007e245a */
[----:B------:R-:W-:Y:S02]  /*7980*/  @!P5 IADD3 R17, P0, P1, R87, R6, R89 ;  /* 0x000000065711d210 */ /* 0x000fe4000791e059 */
[----:B--2---:R-:W-:Y:S02]  /*7990*/  @!P4 IADD3 R6, P2, R13, R18, RZ ;  /* 0x000000120d06c210 */ /* 0x004fe40007f5e0ff */
[----:B------:R-:W-:Y:S02]  /*79a0*/  @!P5 IADD3.X R16, R88, R59, R90, P0, P1 ;  /* 0x0000003b5810d210 */ /* 0x000fe400007e245a */
[----:B----4-:R-:W-:Y:S01]  /*79b0*/  @!P5 IADD3 R8, P0, R17, R20, RZ ;  /* 0x000000141108d210 */ /* 0x010fe20007f1e0ff */
[----:B------:R-:W-:Y:S01]  /*79c0*/  @!P4 IMAD.X R7, R12, 0x1, R19, P2 ;  /* 0x000000010c07c824 */ /* 0x000fe200010e0613 */
[----:B------:R-:W-:-:S02]  /*79d0*/  F2FP.SATFINITE.E4M3.F32.PACK_AB_MERGE_C R13, RZ, R84, RZ ;  /* 0x00000054ff0d723e */ /* 0x000fc400048070ff */
[----:B0-----:R-:W-:Y:S01]  /*79e0*/  F2FP.SATFINITE.E4M3.F32.PACK_AB_MERGE_C R11, RZ, R86, RZ ;  /* 0x00000056ff0b723e */ /* 0x001fe200048070ff */
[----:B------:R-:W-:Y:S02]  /*79f0*/  @!P5 IMAD.X R9, R16, 0x1, R21, P0 ;  /* 0x000000011009d824 */ /* 0x000fe400000e0615 */
[----:B------:R0:W-:Y:S04]  /*7a00*/  @!P3 STG.E.U8 desc[UR20][R14.64+0x19], R13 ;  /* 0x0000190d0e00b986 */ /* 0x0001e8000c101114 */
[----:B------:R0:W-:Y:S04]  /*7a10*/  @!P4 STG.E.U8 desc[UR20][R6.64+0x18], R85 ;  /* 0x000018550600c986 */ /* 0x0001e8000c101114 */
[----:B------:R0:W-:Y:S02]  /*7a20*/  @!P5 STG.E.U8 desc[UR20][R8.64+0x19], R11 ;  /* 0x0000190b0800d986 */ /* 0x0001e4000c101114 */
.L_x_35:
[----:B------:R-:W-:Y:S05]  /*7a30*/  BSYNC B0 ;  /* 0x0000000000007941 */ /* 0x000fea0003800000 */
.L_x_31:
[----:B------:R-:W-:Y:S01]  /*7a40*/  ULDC UR6, c[0x0][0xc] ;  /* 0x0000030000067ab9 */ /* 0x000fe20000000800 */
[----:B------:R-:W-:Y:S01]  /*7a50*/  ULDC UR7, c[0x0][0x10] ;  /* 0x0000040000077ab9 */ /* 0x000fe20000000800 */
[----:B0-2---:R-:W0:Y:S01]  /*7a60*/  LDC R7, c[0x0][0x14] ;  /* 0x00000500ff077b82 */ /* 0x005e220000000800 */
[----:B------:R-:W-:Y:S01]  /*7a70*/  UIMAD.WIDE.U32 UR6, UR6, UR7, URZ ;  /* 0x00000007060672a5 */ /* 0x000fe2000f8e003f */
[----:B------:R-:W-:Y:S01]  /*7a80*/  PRMT R6, RZ, 0x7610, R6 ;  /* 0x00007610ff067816 */ /* 0x000fe20000000006 */
[----:B-----5:R-:W-:Y:S02]  /*7a90*/  IMAD.MOV.U32 R12, RZ, RZ, -0x1 ;  /* 0xffffffffff0c7424 */ /* 0x020fe400078e00ff */
[----:B-1----:R-:W-:Y:S02]  /*7aa0*/  IMAD.MOV.U32 R10, RZ, RZ, -0x1 ;  /* 0xffffffffff0a7424 */ /* 0x002fe400078e00ff */
[----:B0-----:R-:W-:-:S04]  /*7ab0*/  IMAD.WIDE.U32 R2, R7, UR6, R2 ;  /* 0x0000000607027c25 */ /* 0x001fc8000f8e0002 */
[----:B------:R-:W-:Y:S01]  /*7ac0*/  IMAD R7, R7, UR7, RZ ;  /* 0x0000000707077c24 */ /* 0x000fe2000f8e02ff */
[----:B------:R-:W-:Y:S02]  /*7ad0*/  ULDC.64 UR6, c[0x0][0x650] ;  /* 0x0001940000067ab9 */ /* 0x000fe40000000a00 */
[----:B------:R-:W-:Y:S01]  /*7ae0*/  ISETP.GE.U32.AND P0, PT, R2, UR6, PT ;  /* 0x0000000602007c0c */ /* 0x000fe2000bf06070 */
[----:B------:R-:W-:-:S05]  /*7af0*/  IMAD.IADD R3, R3, 0x1, R7 ;  /* 0x0000000103037824 */ /* 0x000fca00078e0207 */
[----:B------:R-:W-:-:S13]  /*7b00*/  ISETP.GE.U32.AND.EX P0, PT, R3, UR7, PT, P0 ;  /* 0x0000000703007c0c */ /* 0x000fda000bf06100 */
[----:B------:R-:W-:Y:S05]  /*7b10*/  @P0 BRA `(.L_x_36) ;  /* 0x0000000400680947 */ /* 0x000fea0003800000 */
[----:B------:R-:W0:Y:S01]  /*7b20*/  S2R R18, SR_CTAID.X ;  /* 0x0000000000127919 */ /* 0x000e220000002500 */
[----:B------:R-:W1:Y:S01]  /*7b30*/  LDC.64 R12, c[0x0][0x628] ;  /* 0x00018a00ff0c7b82 */ /* 0x000e620000000a00 */
[----:B------:R-:W-:Y:S01]  /*7b40*/  ULDC UR6, c[0x0][0x150] ;  /* 0x0000540000067ab9 */ /* 0x000fe20000000800 */
[----:B------:R-:W-:Y:S01]  /*7b50*/  IMAD.MOV.U32 R10, RZ, RZ, R2 ;  /* 0x000000ffff0a7224 */ /* 0x000fe200078e0002 */
[----:B------:R-:W2:Y:S01]  /*7b60*/  S2R R20, SR_CTAID.Y ;  /* 0x0000000000147919 */ /* 0x000ea20000002600 */
[----:B------:R-:W-:-:S04]  /*7b70*/  IMAD.MOV.U32 R11, RZ, RZ, R3 ;  /* 0x000000ffff0b7224 */ /* 0x000fc800078e0003 */
[----:B------:R-:W3:Y:S08]  /*7b80*/  LDC R21, c[0x0][0x144] ;  /* 0x00005100ff157b82 */ /* 0x000ef00000000800 */
[----:B------:R-:W2:Y:S08]  /*7b90*/  LDC R14, c[0x0][0x630] ;  /* 0x00018c00ff0e7b82 */ /* 0x000eb00000000800 */
[----:B------:R-:W2:Y:S01]  /*7ba0*/  LDC.64 R16, c[0x0][0x620] ;  /* 0x00018800ff107b82 */ /* 0x000ea20000000a00 */
[----:B-1----:R-:W-:-:S04]  /*7bb0*/  ISETP.NE.U32.AND P0, PT, R12, RZ, PT ;  /* 0x000000ff0c00720c */ /* 0x002fc80003f05070 */
[----:B------:R-:W-:Y:S02]  /*7bc0*/  ISETP.NE.AND.EX P0, PT, R13, RZ, PT, P0 ;  /* 0x000000ff0d00720c */ /* 0x000fe40003f05300 */
[----:B0-----:R-:W-:-:S05]  /*7bd0*/  I2FP.F32.U32 R6, R18 ;  /* 0x0000001200067245 */ /* 0x001fca0000201000 */
[----:B------:R-:W-:-:S04]  /*7be0*/  FMUL R6, R6, UR6 ;  /* 0x0000000606067c20 */ /* 0x000fc80008400000 */
[----:B------:R0:W1:Y:S02]  /*7bf0*/  F2I.U32.TRUNC.NTZ R19, R6 ;  /* 0x0000000600137305 */ /* 0x000064000020f000 */
[----:B---3--:R-:W-:Y:S05]  /*7c00*/  @!P0 BRA `(.L_x_37) ;  /* 0x0000000000288947 */ /* 0x008fea0003800000 */
[----:B------:R-:W3:Y:S02]  /*7c10*/  LDC R7, c[0x0][0x634] ;  /* 0x00018d00ff077b82 */ /* 0x000ee40000000800 */
[----:B---3--:R-:W-:-:S05]  /*7c20*/  IADD3 R11, P0, R2, R7, RZ ;  /* 0x00000007020b7210 */ /* 0x008fca0007f1e0ff */
[----:B------:R-:W-:-:S04]  /*7c30*/  IMAD.X R15, RZ, RZ, R3, P0 ;  /* 0x000000ffff0f7224 */ /* 0x000fc800000e0603 */
[----:B0-----:R-:W-:-:S04]  /*7c40*/  IMAD.WIDE.U32 R6, R15, R12, RZ ;  /* 0x0000000c0f067225 */ /* 0x001fc800078e00ff */
[----:B------:R-:W-:-:S04]  /*7c50*/  IMAD.WIDE.U32 R8, P0, R11, R13, R6 ;  /* 0x0000000d0b087225 */ /* 0x000fc80007800006 */
[----:B------:R-:W-:-:S04]  /*7c60*/  IMAD.WIDE.U32 R6, R11, R12, RZ ;  /* 0x0000000c0b067225 */ /* 0x000fc800078e00ff */
[----:B------:R-:W-:Y:S01]  /*7c70*/  IMAD.X R11, RZ, RZ, RZ, P0 ;  /* 0x000000ffff0b7224 */ /* 0x000fe200000e06ff */
[----:B------:R-:W-:Y:S01]  /*7c80*/  IADD3 RZ, P0, R7, R8, RZ ;  /* 0x0000000807ff7210 */ /* 0x000fe20007f1e0ff */
[----:B------:R-:W-:-:S04]  /*7c90*/  IMAD.MOV.U32 R10, RZ, RZ, R9 ;  /* 0x000000ffff0a7224 */ /* 0x000fc800078e0009 */
[----:B------:R-:W-:-:S08]  /*7ca0*/  IMAD.WIDE.U32.X R10, R15, R13, R10, P0 ;  /* 0x0000000d0f0a7225 */ /* 0x000fd000000e040a */
.L_x_37:
[----:B------:R-:W3:Y:S01]  /*7cb0*/  LDC.64 R26, c[0x0][0x640] ;  /* 0x00019000ff1a7b82 */ /* 0x000ee20000000a00 */
[-C--:B--2---:R-:W-:Y:S01]  /*7cc0*/  SHF.R.U64 R15, R10, R14.reuse, R11 ;  /* 0x0000000e0a0f7219 */ /* 0x084fe2000000120b */
[----:B-1----:R-:W-:Y:S01]  /*7cd0*/  IMAD.MOV R19, RZ, RZ, -R19 ;  /* 0x000000ffff137224 */ /* 0x002fe200078e0a13 */
[----:B0-----:R-:W-:Y:S01]  /*7ce0*/  SHF.R.U32.HI R6, RZ, R14, R11 ;  /* 0x0000000eff067219 */ /* 0x001fe2000001160b */
[----:B------:R-:W-:Y:S01]  /*7cf0*/  ULDC UR6, c[0x0][0x154] ;  /* 0x0000550000067ab9 */ /* 0x000fe20000000800 */
[----:B------:R-:W-:Y:S01]  /*7d00*/  IADD3 R9, P0, RZ, -R15, RZ ;  /* 0x8000000fff097210 */ /* 0x000fe20007f1e0ff */
[----:B------:R-:W-:Y:S02]  /*7d10*/  IMAD R21, R21, R19, R18 ;  /* 0x0000001315157224 */ /* 0x000fe400078e0212 */
[----:B------:R-:W0:Y:S01]  /*7d20*/  LDC R10, c[0x0][0x618] ;  /* 0x00018600ff0a7b82 */ /* 0x000e220000000800 */
[----:B------:R-:W-:Y:S02]  /*7d30*/  IMAD.MOV.U32 R11, RZ, RZ, 0x1 ;  /* 0x00000001ff0b7424 */ /* 0x000fe400078e00ff */
[----:B------:R-:W-:-:S04]  /*7d40*/  IMAD.X R7, RZ, RZ, ~R6, P0 ;  /* 0x000000ffff077224 */ /* 0x000fc800000e0e06 */
[-C--:B------:R-:W-:Y:S01]  /*7d50*/  IMAD R8, R7, R16.reuse, RZ ;  /* 0x0000001007087224 */ /* 0x080fe200078e02ff */
[----:B------:R-:W1:Y:S01]  /*7d60*/  LDC R22, c[0x0][0x608] ;  /* 0x00018200ff167b82 */ /* 0x000e620000000800 */
[----:B------:R-:W-:-:S04]  /*7d70*/  IMAD.WIDE.U32 R6, R9, R16, R2 ;  /* 0x0000001009067225 */ /* 0x000fc800078e0002 */
[----:B------:R-:W-:Y:S01]  /*7d80*/  IMAD R9, R9, R17, R8 ;  /* 0x0000001109097224 */ /* 0x000fe200078e0208 */
[----:B------:R-:W-:Y:S02]  /*7d90*/  I2FP.F32.U32 R8, R20 ;  /* 0x0000001400087245 */ /* 0x000fe40000201000 */
[----:B------:R-:W2:Y:S01]  /*7da0*/  LDC R24, c[0x0][0x658] ;  /* 0x00019600ff187b82 */ /* 0x000ea20000000800 */
[----:B------:R-:W-:Y:S01]  /*7db0*/  IMAD.IADD R7, R7, 0x1, R9 ;  /* 0x0000000107077824 */ /* 0x000fe200078e0209 */
[----:B---3--:R-:W-:Y:S01]  /*7dc0*/  ISETP.NE.U32.AND P0, PT, R26, RZ, PT ;  /* 0x000000ff1a00720c */ /* 0x008fe20003f05070 */
[----:B------:R-:W-:Y:S01]  /*7dd0*/  FMUL R8, R8, UR6 ;  /* 0x0000000608087c20 */ /* 0x000fe20008400000 */
[----:B------:R-:W-:Y:S02]  /*7de0*/  IMAD.MOV.U32 R9, RZ, RZ, -0x1 ;  /* 0xffffffffff097424 */ /* 0x000fe400078e00ff */
[----:B------:R-:W-:Y:S01]  /*7df0*/  ISETP.NE.AND.EX P0, PT, R27, RZ, PT, P0 ;  /* 0x000000ff1b00720c */ /* 0x000fe20003f05300 */
[----:B------:R3:W2:Y:S01]  /*7e00*/  F2I.U32.TRUNC.NTZ R17, R8 ;  /* 0x0000000800117305 */ /* 0x0006a2000020f000 */
[----:B------:R-:W3:Y:S01]  /*7e10*/  LDC R19, c[0x0][0x148] ;  /* 0x00005200ff137b82 */ /* 0x000ee20000000800 */
[----:B0-----:R-:W-:-:S02]  /*7e20*/  SHF.R.U64 R14, R6, R10, R7 ;  /* 0x0000000a060e7219 */ /* 0x001fc40000001207 */
[----:B------:R-:W-:-:S05]  /*7e30*/  SHF.R.U32.HI R7, RZ, R10, R7 ;  /* 0x0000000aff077219 */ /* 0x000fca0000011607 */
[----:B------:R-:W0:Y:S01]  /*7e40*/  LDC R18, c[0x0][0x600] ;  /* 0x00018000ff127b82 */ /* 0x000e220000000800 */
[-CC-:B-1----:R-:W-:Y:S02]  /*7e50*/  SHF.R.U64 R12, R14, R22.reuse, R7.reuse ;  /* 0x000000160e0c7219 */ /* 0x182fe40000001207 */
[----:B------:R-:W-:-:S05]  /*7e60*/  SHF.R.U32.HI R7, RZ, R22, R7 ;  /* 0x00000016ff077219 */ /* 0x000fca0000011607 */
[----:B------:R-:W1:Y:S01]  /*7e70*/  LDC R25, c[0x0][0x648] ;  /* 0x00019200ff197b82 */ /* 0x000e620000000800 */
[-CC-:B--2---:R-:W-:Y:S02]  /*7e80*/  SHF.R.U64 R16, R12, R24.reuse, R7.reuse ;  /* 0x000000180c107219 */ /* 0x184fe40000001207 */
[-C--:B------:R-:W-:Y:S02]  /*7e90*/  SHF.L.U32 R9, R9, R24.reuse, RZ ;  /* 0x0000001809097219 */ /* 0x080fe400000006ff */
[-C--:B------:R-:W-:Y:S01]  /*7ea0*/  SHF.R.U32.HI R7, RZ, R24.reuse, R7 ;  /* 0x00000018ff077219 */ /* 0x080fe20000011607 */
[----:B------:R-:W-:Y:S01]  /*7eb0*/  IMAD.MOV.U32 R6, RZ, RZ, R16 ;  /* 0x000000ffff067224 */ /* 0x000fe200078e0010 */
[----:B------:R-:W-:Y:S01]  /*7ec0*/  SHF.L.U32 R56, R11, R24, RZ ;  /* 0x000000180b387219 */ /* 0x000fe200000006ff */
[----:B------:R-:W2:Y:S01]  /*7ed0*/  LDC R28, c[0x0][0x638] ;  /* 0x00018e00ff1c7b82 */ /* 0x000ea20000000800 */
[----:B------:R-:W-:-:S07]  /*7ee0*/  LOP3.LUT R23, RZ, R9, RZ, 0x33, !PT ;  /* 0x00000009ff177212 */ /* 0x000fce00078e33ff */
[----:B------:R-:W0:Y:S01]  /*7ef0*/  LDC R29, c[0x0][0x610] ;  /* 0x00018400ff1d7b82 */ /* 0x000e220000000800 */
[----:B------:R-:W-:Y:S05]  /*7f00*/  @!P0 BRA `(.L_x_38) ;  /* 0x0000000000288947 */ /* 0x000fea0003800000 */
[----:B------:R-:W5:Y:S02]  /*7f10*/  LDC R11, c[0x0][0x64c] ;  /* 0x00019300ff0b7b82 */ /* 0x000f640000000800 */
[----:B-----5:R-:W-:-:S05]  /*7f20*/  IADD3 R11, P0, R16, R11, RZ ;  /* 0x0000000b100b7210 */ /* 0x020fca0007f1e0ff */
[----:B------:R-:W-:-:S04]  /*7f30*/  IMAD.X R13, RZ, RZ, R7, P0 ;  /* 0x000000ffff0d7224 */ /* 0x000fc800000e0607 */
[----:B------:R-:W-:-:S04]  /*7f40*/  IMAD.WIDE.U32 R6, R13, R26, RZ ;  /* 0x0000001a0d067225 */ /* 0x000fc800078e00ff */
[----:B---3--:R-:W-:-:S04]  /*7f50*/  IMAD.WIDE.U32 R8, P0, R11, R27, R6 ;  /* 0x0000001b0b087225 */ /* 0x008fc80007800006 */
[----:B------:R-:W-:-:S04]  /*7f60*/  IMAD.WIDE.U32 R6, R11, R26, RZ ;  /* 0x0000001a0b067225 */ /* 0x000fc800078e00ff */
[----:B------:R-:W-:Y:S01]  /*7f70*/  IMAD.X R11, RZ, RZ, RZ, P0 ;  /* 0x000000ffff0b7224 */ /* 0x000fe200000e06ff */
[----:B------:R-:W-:Y:S01]  /*7f80*/  IADD3 RZ, P0, R7, R8, RZ ;  /* 0x0000000807ff7210 */ /* 0x000fe20007f1e0ff */
[----:B------:R-:W-:-:S04]  /*7f90*/  IMAD.MOV.U32 R10, RZ, RZ, R9 ;  /* 0x000000ffff0a7224 */ /* 0x000fc800078e0009 */
[----:B------:R-:W-:-:S08]  /*7fa0*/  IMAD.WIDE.U32.X R6, R13, R27, R10, P0 ;  /* 0x0000001b0d067225 */ /* 0x000fd000000e040a */
.L_x_38:
[----:B------:R-:W-:Y:S01]  /*7fb0*/  ISETP.NE.AND P0, PT, R0, 0x1, PT ;  /* 0x000000010000780c */ /* 0x000fe20003f05270 */
[----:B0-----:R-:W-:Y:S01]  /*7fc0*/  VIADD R11, R18, 0xffffffff ;  /* 0xffffffff120b7836 */ /* 0x001fe20000000000 */
[----:B-1----:R-:W-:Y:S01]  /*7fd0*/  SHF.R.U64 R6, R6, R25, R7 ;  /* 0x0000001906067219 */ /* 0x002fe20000001207 */
[----:B------:R-:W-:Y:S01]  /*7fe0*/  IMAD.MOV R17, RZ, RZ, -R17 ;  /* 0x000000ffff117224 */ /* 0x000fe200078e0a11 */
[----:B------:R-:W-:Y:S01]  /*7ff0*/  LOP3.LUT R9, R12, R23, RZ, 0xc0, !PT ;  /* 0x000000170c097212 */ /* 0x000fe200078ec0ff */
[----:B---3--:R-:W-:Y:S02]  /*8000*/  IMAD.MOV.U32 R8, RZ, RZ, 0x1 ;  /* 0x00000001ff087424 */ /* 0x008fe400078e00ff */
[----:B------:R-:W-:Y:S02]  /*8010*/  IMAD.MOV R7, RZ, RZ, -R6 ;  /* 0x000000ffff077224 */ /* 0x000fe400078e0a06 */
[----:B------:R-:W-:Y:S01]  /*8020*/  IMAD R56, R56, R6, R9 ;  /* 0x0000000638387224 */ /* 0x000fe200078e0209 */
[----:B------:R-:W-:Y:S01]  /*8030*/  LOP3.LUT R9, R14, R11, RZ, 0xc0, !PT ;  /* 0x0000000b0e097212 */ /* 0x000fe200078ec0ff */
[----:B--2---:R-:W-:-:S02]  /*8040*/  IMAD R6, R7, R28, R16 ;  /* 0x0000001c07067224 */ /* 0x004fc400078e0210 */
[----:B------:R-:W-:Y:S02]  /*8050*/  @P0 IMAD R21, R19, R17, R20 ;  /* 0x0000001113150224 */ /* 0x000fe400078e0214 */
[----:B------:R-:W-:Y:S01]  /*8060*/  IMAD R7, R6, R18, R9 ;  /* 0x0000001206077224 */ /* 0x000fe200078e0209 */
[----:B------:R-:W-:Y:S01]  /*8070*/  PRMT R6, R8, 0x7610, R6 ;  /* 0x0000761008067816 */ /* 0x000fe20000000006 */
[----:B------:R-:W-:Y:S02]  /*8080*/  IMAD R56, R56, R29, R21 ;  /* 0x0000001d38387224 */ /* 0x000fe400078e0215 */
[----:B------:R-:W-:-:S03]  /*8090*/  IMAD.MOV.U32 R10, RZ, RZ, R15 ;  /* 0x000000ffff0a7224 */ /* 0x000fc600078e000f */
[----:B------:R-:W-:Y:S02]  /*80a0*/  SEL R12, R7, R56, !P0 ;  /* 0x00000038070c7207 */ /* 0x000fe40004000000 */
[----:B------:R-:W-:-:S07]  /*80b0*/  SEL R56, R56, R7, !P0 ;  /* 0x0000000738387207 */ /* 0x000fce0004000000 */
.L_x_36:
[----:B------:R-:W-:Y:S01]  /*80c0*/  UIADD3 UR5, UR9, UR5, URZ ;  /* 0x0000000509057290 */ /* 0x000fe2000fffe03f */
[----:B------:R-:W-:Y:S01]  /*80d0*/  LOP3.LUT P0, RZ, R6, 0xff, RZ, 0xc0, !PT ;  /* 0x000000ff06ff7812 */ /* 0x000fe2000780c0ff */
[----:B------:R-:W-:Y:S02]  /*80e0*/  IMAD.MOV.U32 R6, RZ, RZ, R56 ;  /* 0x000000ffff067224 */ /* 0x000fe400078e0038 */
[----:B------:R-:W-:Y:S02]  /*80f0*/  USHF.R.U32.HI UR6, URZ, 0x2, UR5 ;  /* 0x000000023f067899 */ /* 0x000fe40008011605 */
[----:B------:R-:W-:Y:S02]  /*8100*/  UISETP.GT.U32.AND UP1, UPT, UR5, 0x3, UPT ;  /* 0x000000030500788c */ /* 0x000fe4000bf24070 */
[----:B------:R-:W-:Y:S02]  /*8110*/  ULOP3.LUT UR6, UR6, 0x1, URZ, 0xc0, !UPT ;  /* 0x0000000106067892 */ /* 0x000fe4000f8ec03f */
[----:B------:R-:W-:-:S02]  /*8120*/  UISETP.LT.U32.AND UP1, UPT, UR9, 0x4, UP1 ;  /* 0x000000040900788c */ /* 0x000fc40008f21070 */
[----:B------:R-:W-:Y:S02]  /*8130*/  UISETP.NE.U32.AND UP0, UPT, UR6, 0x1, UPT ;  /* 0x000000010600788c */ /* 0x000fe4000bf05070 */
[----:B------:R-:W-:Y:S02]  /*8140*/  USEL UR7, URZ, 0x1, !UP1 ;  /* 0x000000013f077887 */ /* 0x000fe4000c800000 */
[----:B------:R-:W-:Y:S02]  /*8150*/  UISETP.GT.U32.AND UP0, UPT, UR9, 0x3, !UP0 ;  /* 0x000000030900788c */ /* 0x000fe4000c704070 */
[----:B------:R-:W-:Y:S02]  /*8160*/  ULOP3.LUT UR5, UR5, 0x3, URZ, 0xc0, !UPT ;  /* 0x0000000305057892 */ /* 0x000fe4000f8ec03f */
[----:B------:R-:W-:-:S04]  /*8170*/  USEL UR6, URZ, 0x1, !UP0 ;  /* 0x000000013f067887 */ /* 0x000fc8000c000000 */
[----:B------:R-:W-:Y:S01]  /*8180*/  ULOP3.LUT UR4, UR6, UR4, UR7, 0x96, !UPT ;  /* 0x0000000406047292 */ /* 0x000fe2000f8e9607 */
[----:B------:R-:W-:Y:S11]  /*8190*/  @P0 BRA `(.L_x_39) ;  /* 0xffffff8c00800947 */ /* 0x000ff6000383ffff */
[----:B------:R-:W-:Y:S05]  /*81a0*/  EXIT ;  /* 0x000000000000794d */ /* 0x000fea0003800000 */
.L_x_3:
[----:B0-----:R-:W-:Y:S01]  /*81b0*/  ULDC.64 UR4, c[0x0][0x650] ;  /* 0x0001940000047ab9 */ /* 0x001fe20000000a00 */
        /* <DEDUP_REMOVED lines=25> */
.L_x_41:
[-CC-:B------:R-:W-:Y:S01]  /*8350*/  SHF.R.U64 R17, R14, R18.reuse, R15.reuse ;  /* 0x000000120e117219 */ /* 0x180fe2000000120f */
[----:B------:R-:W0:Y:S01]  /*8360*/  LDC.64 R24, c[0x0][0x640] ;  /* 0x00019000ff187b82 */ /* 0x000e220000000a00 */
[----:B------:R-:W-:Y:S01]  /*8370*/  SHF.R.U32.HI R9, RZ, R18, R15 ;  /* 0x00000012ff097219 */ /* 0x000fe2000001160f */
[----:B------:R-:W-:Y:S01]  /*8380*/  ULDC UR4, c[0x0][0x150] ;  /* 0x0000540000047ab9 */ /* 0x000fe20000000800 */
[----:B------:R-:W-:Y:S02]  /*8390*/  IADD3 R13, P0, RZ, -R17, RZ ;  /* 0x80000011ff0d7210 */ /* 0x000fe40007f1e0ff */
[----:B------:R-:W-:-:S03]  /*83a0*/  I2FP.F32.U32 R10, R8 ;  /* 0x00000008000a7245 */ /* 0x000fc60000201000 */
[----:B------:R-:W1:Y:S01]  /*83b0*/  LDC R16, c[0x0][0x618] ;  /* 0x00018600ff107b82 */ /* 0x000e620000000800 */
[----:B------:R-:W-:Y:S02]  /*83c0*/  IMAD.X R9, RZ, RZ, ~R9, P0 ;  /* 0x000000ffff097224 */ /* 0x000fe400000e0e09 */
[----:B------:R-:W-:Y:S01]  /*83d0*/  FMUL R15, R10, UR4 ;  /* 0x000000040a0f7c20 */ /* 0x000fe20008400000 */
[----:B------:R-:W-:Y:S01]  /*83e0*/  IMAD.WIDE.U32 R10, R13, R20, R2 ;  /* 0x000000140d0a7225 */ /* 0x000fe200078e0002 */
[----:B------:R-:W-:-:S03]  /*83f0*/  ULDC UR4, c[0x0][0x154] ;  /* 0x0000550000047ab9 */ /* 0x000fc60000000800 */
[----:B------:R-:W-:Y:S01]  /*8400*/  IMAD R12, R9, R20, RZ ;  /* 0x00000014090c7224 */ /* 0x000fe200078e02ff */
[----:B------:R-:W2:Y:S01]  /*8410*/  LDC R19, c[0x0][0x144] ;  /* 0x00005100ff137b82 */ /* 0x000ea20000000800 */
[----:B------:R-:W3:Y:S02]  /*8420*/  F2I.U32.TRUNC.NTZ R15, R15 ;  /* 0x0000000f000f7305 */ /* 0x000ee4000020f000 */
[----:B------:R-:W-:Y:S02]  /*8430*/  IMAD R9, R13, R21, R12 ;  /* 0x000000150d097224 */ /* 0x000fe400078e020c */
[----:B------:R-:W-:Y:S02]  /*8440*/  IMAD.MOV.U32 R12, RZ, RZ, -0x1 ;  /* 0xffffffffff0c7424 */ /* 0x000fe400078e00ff */
[----:B------:R-:W-:Y:S01]  /*8450*/  IMAD.IADD R9, R11, 0x1, R9 ;  /* 0x000000010b097824 */ /* 0x000fe200078e0209 */
[----:B------:R-:W4:Y:S01]  /*8460*/  LDC R20, c[0x0][0x608] ;  /* 0x00018200ff147b82 */ /* 0x000f220000000800 */
[----:B------:R-:W-:-:S02]  /*8470*/  I2FP.F32.U32 R11, R7 ;  /* 0x00000007000b7245 */ /* 0x000fc40000201000 */
[----:B0-----:R-:W-:-:S03]  /*8480*/  ISETP.NE.U32.AND P0, PT, R24, RZ, PT ;  /* 0x000000ff1800720c */ /* 0x001fc60003f05070 */
[----:B------:R-:W-:Y:S01]  /*8490*/  FMUL R11, R11, UR4 ;  /* 0x000000040b0b7c20 */ /* 0x000fe20008400000 */
[----:B------:R-:W-:Y:S01]  /*84a0*/  ISETP.NE.AND.EX P0, PT, R25, RZ, PT, P0 ;  /* 0x000000ff1900720c */ /* 0x000fe20003f05300 */
[----:B------:R-:W0:Y:S01]  /*84b0*/  LDC R13, c[0x0][0x658] ;  /* 0x00019600ff0d7b82 */ /* 0x000e220000000800 */
[-C--:B-1----:R-:W-:Y:S01]  /*84c0*/  SHF.R.U64 R14, R10, R16.reuse, R9 ;  /* 0x000000100a0e7219 */ /* 0x082fe20000001209 */
[----:B---3--:R-:W-:Y:S01]  /*84d0*/  IMAD.MOV R10, RZ, RZ, -R15 ;  /* 0x000000ffff0a7224 */ /* 0x008fe200078e0a0f */
[----:B------:R-:W-:Y:S02]  /*84e0*/  SHF.R.U32.HI R9, RZ, R16, R9 ;  /* 0x00000010ff097219 */ /* 0x000fe40000011609 */
[----:B------:R1:W3:Y:S03]  /*84f0*/  F2I.U32.TRUNC.NTZ R16, R11 ;  /* 0x0000000b00107305 */ /* 0x0002e6000020f000 */
[----:B------:R-:W1:Y:S01]  /*8500*/  LDC R18, c[0x0][0x148] ;  /* 0x00005200ff127b82 */ /* 0x000e620000000800 */
[----:B--2---:R-:W-:-:S02]  /*8510*/  IMAD R23, R19, R10, R8 ;  /* 0x0000000a13177224 */ /* 0x004fc400078e0208 */
[----:B------:R-:W-:-:S05]  /*8520*/  IMAD.MOV.U32 R10, RZ, RZ, 0x1 ;  /* 0x00000001ff0a7424 */ /* 0x000fca00078e00ff */
[----:B------:R-:W2:Y:S01]  /*8530*/  LDC R22, c[0x0][0x600] ;  /* 0x00018000ff167b82 */ /* 0x000ea20000000800 */
[-CC-:B----4-:R-:W-:Y:S02]  /*8540*/  SHF.R.U64 R19, R14, R20.reuse, R9.reuse ;  /* 0x000000140e137219 */ /* 0x190fe40000001209 */
[----:B------:R-:W-:-:S05]  /*8550*/  SHF.R.U32.HI R8, RZ, R20, R9 ;  /* 0x00000014ff087219 */ /* 0x000fca0000011609 */
[----:B------:R-:W4:Y:S01]  /*8560*/  LDC R26, c[0x0][0x648] ;  /* 0x00019200ff1a7b82 */ /* 0x000f220000000800 */
[-CC-:B0-----:R-:W-:Y:S02]  /*8570*/  SHF.R.U64 R21, R19, R13.reuse, R8.reuse ;  /* 0x0000000d13157219 */ /* 0x181fe40000001208 */
[-C--:B------:R-:W-:Y:S02]  /*8580*/  SHF.L.U32 R12, R12, R13.reuse, RZ ;  /* 0x0000000d0c0c7219 */ /* 0x080fe400000006ff */
[-C--:B------:R-:W-:Y:S01]  /*8590*/  SHF.R.U32.HI R9, RZ, R13.reuse, R8 ;  /* 0x0000000dff097219 */ /* 0x080fe20000011608 */
[----:B------:R-:W-:Y:S01]  /*85a0*/  IMAD.MOV.U32 R8, RZ, RZ, R21 ;  /* 0x000000ffff087224 */ /* 0x000fe200078e0015 */
[----:B------:R-:W-:Y:S01]  /*85b0*/  SHF.L.U32 R20, R10, R13, RZ ;  /* 0x0000000d0a147219 */ /* 0x000fe200000006ff */
[----:B------:R-:W0:Y:S01]  /*85c0*/  LDC R27, c[0x0][0x638] ;  /* 0x00018e00ff1b7b82 */ /* 0x000e220000000800 */
[----:B------:R-:W-:-:S07]  /*85d0*/  LOP3.LUT R28, RZ, R12, RZ, 0x33, !PT ;  /* 0x0000000cff1c7212 */ /* 0x000fce00078e33ff */
[----:B------:R-:W0:Y:S01]  /*85e0*/  LDC R29, c[0x0][0x610] ;  /* 0x00018400ff1d7b82 */ /* 0x000e220000000800 */
[----:B-1-3--:R-:W-:Y:S05]  /*85f0*/  @!P0 BRA `(.L_x_42) ;  /* 0x0000000000288947 */ /* 0x00afea0003800000 */
[----:B------:R-:W1:Y:S02]  /*8600*/  LDC R8, c[0x0][0x64c] ;  /* 0x00019300ff087b82 */ /* 0x000e640000000800 */
[----:B-1----:R-:W-:-:S05]  /*8610*/  IADD3 R13, P0, R21, R8, RZ ;  /* 0x00000008150d7210 */ /* 0x002fca0007f1e0ff */
        /* <DEDUP_REMOVED lines=8> */
.L_x_42:
[----:B------:R-:W-:Y:S01]  /*86a0*/  ISETP.NE.AND P0, PT, R0, 0x1, PT ;  /* 0x000000010000780c */ /* 0x000fe20003f05270 */
[----:B--2---:R-:W-:Y:S01]  /*86b0*/  VIADD R11, R22, 0xffffffff ;  /* 0xffffffff160b7836 */ /* 0x004fe20000000000 */
[----:B----4-:R-:W-:Y:S01]  /*86c0*/  SHF.R.U64 R9, R8, R26, R9 ;  /* 0x0000001a08097219 */ /* 0x010fe20000001209 */
[----:B------:R-:W-:Y:S01]  /*86d0*/  IMAD.MOV R16, RZ, RZ, -R16 ;  /* 0x000000ffff107224 */ /* 0x000fe200078e0a10 */
[----:B------:R-:W-:Y:S02]  /*86e0*/  LOP3.LUT R8, R19, R28, RZ, 0xc0, !PT ;  /* 0x0000001c13087212 */ /* 0x000fe400078ec0ff */
[----:B------:R-:W-:Y:S01]  /*86f0*/  LOP3.LUT R14, R14, R11, RZ, 0xc0, !PT ;  /* 0x0000000b0e0e7212 */ /* 0x000fe200078ec0ff */
[----:B------:R-:W-:Y:S02]  /*8700*/  IMAD.MOV R10, RZ, RZ, -R9 ;  /* 0x000000ffff0a7224 */ /* 0x000fe400078e0a09 */
[----:B------:R-:W-:Y:S02]  /*8710*/  IMAD R8, R20, R9, R8 ;  /* 0x0000000914087224 */ /* 0x000fe400078e0208 */
[----:B------:R-:W-:-:S02]  /*8720*/  IMAD.MOV.U32 R11, RZ, RZ, 0x1 ;  /* 0x00000001ff0b7424 */ /* 0x000fc400078e00ff */
[----:B------:R-:W-:Y:S02]  /*8730*/  @P0 IMAD R23, R18, R16, R7 ;  /* 0x0000001012170224 */ /* 0x000fe400078e0207 */
[----:B0-----:R-:W-:Y:S02]  /*8740*/  IMAD R7, R10, R27, R21 ;  /* 0x0000001b0a077224 */ /* 0x001fe400078e0215 */
[----:B------:R-:W-:Y:S02]  /*8750*/  IMAD R16, R8, R29, R23 ;  /* 0x0000001d08107224 */ /* 0x000fe400078e0217 */
[----:B------:R-:W-:Y:S02]  /*8760*/  IMAD R7, R7, R22, R14 ;  /* 0x0000001607077224 */ /* 0x000fe400078e020e */
[----:B------:R-:W-:-:S03]  /*8770*/  IMAD.MOV.U32 R10, RZ, RZ, R17 ;  /* 0x000000ffff0a7224 */ /* 0x000fc600078e0011 */
[----:B------:R-:W-:Y:S02]  /*8780*/  SEL R19, R7, R16, !P0 ;  /* 0x0000001007137207 */ /* 0x000fe40004000000 */
[----:B------:R-:W-:-:S07]  /*8790*/  SEL R16, R16, R7, !P0 ;  /* 0x0000000710107207 */ /* 0x000fce0004000000 */
.L_x_40:
[----:B------:R-:W-:-:S08]  /*87a0*/  NOP ;  /* 0x0000000000007918 */ /* 0x000fd00000000000 */
[----:B------:R-:W0:-:S00]  /*87b0*/  USETMAXREG.DEALLOC.CTAPOOL 0x28 ;  /* 0x00000028000079c8 */ /* 0x000e0000080e0500 */
[----:B0-----:R-:W-:-:S13]  /*87c0*/  ISETP.NE.AND P0, PT, R6, RZ, PT ;  /* 0x000000ff0600720c */ /* 0x001fda0003f05270 */
[----:B------:R-:W-:Y:S05]  /*87d0*/  @P0 EXIT ;  /* 0x000000000000094d */ /* 0x000fea0003800000 */
[----:B------:R-:W-:Y:S01]  /*87e0*/  LOP3.LUT P0, RZ, R11, 0xff, RZ, 0xc0, !PT ;  /* 0x000000ff0bff7812 */ /* 0x000fe2000780c0ff */
[----:B------:R-:W-:Y:S02]  /*87f0*/  IMAD.MOV.U32 R13, RZ, RZ, 0x1 ;  /* 0x00000001ff0d7424 */ /* 0x000fe400078e00ff */
[----:B------:R-:W-:-:S10]  /*8800*/  IMAD.MOV.U32 R12, RZ, RZ, RZ ;  /* 0x000000ffff0c7224 */ /* 0x000fd400078e00ff */
[----:B------:R-:W-:Y:S05]  /*8810*/  @!P0 BRA `(.L_x_43) ;  /* 0x0000000c00348947 */ /* 0x000fea0003800000 */
[----:B------:R-:W0:Y:S01]  /*8820*/  LDC R6, c[0x0][0x28c] ;  /* 0x0000a300ff067b82 */ /* 0x000e220000000800 */
[----:B------:R-:W-:Y:S01]  /*8830*/  ULDC UR5, c[0x0][0x600] ;  /* 0x0001800000057ab9 */ /* 0x000fe20000000800 */
[----:B------:R-:W-:Y:S01]  /*8840*/  ULDC UR4, c[0x0][0xc] ;  /* 0x0000030000047ab9 */ /* 0x000fe20000000800 */
[----:B------:R-:W-:Y:S01]  /*8850*/  UIADD3 UR16, UR5, -0x1, URZ ;  /* 0xffffffff05107890 */ /* 0x000fe2000fffe03f */
[C---:B------:R-:W-:Y:S01]  /*8860*/  LOP3.LUT P3, RZ, R4.reuse, 0x7f, RZ, 0xc0, !PT ;  /* 0x0000007f04ff7812 */ /* 0x040fe2000786c0ff */
[----:B------:R-:W-:Y:S01]  /*8870*/  ULDC UR6, c[0x0][0x658] ;  /* 0x0001960000067ab9 */ /* 0x000fe20000000800 */
[----:B------:R-:W-:Y:S01]  /*8880*/  ULDC UR5, c[0x0][0x10] ;  /* 0x0000040000057ab9 */ /* 0x000fe20000000800 */
[----:B------:R-:W-:Y:S01]  /*8890*/  UMOV UR7, 0xffffffff ;  /* 0xffffffff00077882 */ /* 0x000fe20000000000 */
[----:B------:R-:W-:Y:S01]  /*88a0*/  UMOV UR8, 0x1 ;  /* 0x0000000100087882 */ /* 0x000fe20000000000 */
[----:B------:R-:W-:Y:S01]  /*88b0*/  UIMAD.WIDE.U32 UR4, UR4, UR5, URZ ;  /* 0x00000005040472a5 */ /* 0x000fe2000f8e003f */
[----:B------:R-:W-:Y:S01]  /*88c0*/  LOP3.LUT P0, RZ, R4, 0x1f, RZ, 0xc0, !PT ;  /* 0x0000001f04ff7812 */ /* 0x000fe2000780c0ff */
[----:B------:R-:W-:Y:S01]  /*88d0*/  USHF.L.U32 UR7, UR7, UR6, URZ ;  /* 0x0000000607077299 */ /* 0x000fe2000800063f */
[----:B------:R-:W-:Y:S01]  /*88e0*/  BSSY B0, `(.L_x_43) ;  /* 0x00000c0000007945 */ /* 0x000fe20003800000 */
[----:B------:R-:W-:Y:S01]  /*88f0*/  USHF.L.U32 UR18, UR8, UR6, URZ ;  /* 0x0000000608127299 */ /* 0x000fe2000800063f */
[----:B------:R-:W-:Y:S01]  /*8900*/  IMAD.MOV.U32 R15, RZ, RZ, 0x1 ;  /* 0x00000001ff0f7424 */ /* 0x000fe200078e00ff */
[----:B------:R-:W-:Y:S01]  /*8910*/  LOP3.LUT R18, R5, 0x2, RZ, 0xfc, !PT ;  /* 0x0000000205127812 */ /* 0x000fe200078efcff */
[----:B------:R-:W-:Y:S01]  /*8920*/  ULDC UR6, c[0x0][0x14] ;  /* 0x0000050000067ab9 */ /* 0x000fe20000000800 */
[----:B------:R-:W-:Y:S01]  /*8930*/  PLOP3.LUT P0, PT, P0, P3, PT, 0x8a, 0x0 ;  /* 0x000000000000781c */ /* 0x000fe20000707172 */
[----:B------:R-:W-:Y:S01]  /*8940*/  UIMAD.WIDE.U32 UR20, UR4, UR6, URZ ;  /* 0x00000006041472a5 */ /* 0x000fe2000f8e003f */
[----:B------:R-:W-:Y:S01]  /*8950*/  IMAD.MOV.U32 R13, RZ, RZ, 0x1 ;  /* 0x00000001ff0d7424 */ /* 0x000fe200078e00ff */
[----:B------:R-:W-:Y:S01]  /*8960*/  UIMAD UR13, UR5, UR6, URZ ;  /* 0x00000006050d72a4 */ /* 0x000fe2000f8e023f */
[----:B------:R-:W-:Y:S01]  /*8970*/  IMAD.MOV.U32 R12, RZ, RZ, RZ ;  /* 0x000000ffff0c7224 */ /* 0x000fe200078e00ff */
[----:B------:R-:W-:Y:S01]  /*8980*/  ULOP3.LUT UR17, URZ, UR7, URZ, 0x33, !UPT ;  /* 0x000000073f117292 */ /* 0x000fe2000f8e333f */
[----:B0-----:R-:W-:Y:S01]  /*8990*/  VIADD R6, R6, 0x7f ;  /* 0x0000007f06067836 */ /* 0x001fe20000000000 */
[----:B------:R-:W-:Y:S01]  /*89a0*/  UIADD3 UR13, UR21, UR13, URZ ;  /* 0x0000000d150d7290 */ /* 0x000fe2000fffe03f */
[----:B------:R-:W-:-:S03]  /*89b0*/  ULDC.64 UR22, c[0x0][0x198] ;  /* 0x0000660000167ab9 */ /* 0x000fc60000000a00 */
[----:B------:R-:W-:-:S04]  /*89c0*/  SHF.R.S32.HI R7, RZ, 0x1f, R6 ;  /* 0x0000001fff077819 */ /* 0x000fc80000011406 */
[----:B------:R-:W-:-:S04]  /*89d0*/  LEA.HI R7, R7, R6, RZ, 0x7 ;  /* 0x0000000607077211 */ /* 0x000fc800078f38ff */
[----:B------:R-:W-:-:S05]  /*89e0*/  SHF.R.S32.HI R17, RZ, 0x7, R7 ;  /* 0x00000007ff117819 */ /* 0x000fca0000011407 */
[----:B------:R-:W-:-:S07]  /*89f0*/  VIADD R14, R17, 0x1 ;  /* 0x00000001110e7836 */ /* 0x000fce0000000000 */
.L_x_55:
[----:B------:R-:W-:-:S03]  /*8a00*/  UMOV UR4, 0xffffffff ;  /* 0xffffffff00047882 */ /* 0x000fc60000000000 */
[----:B------:R-:W-:Y:S05]  /*8a10*/  BRA.DIV UR4, `(.L_x_44) ;  /* 0x0000000e04a47947 */ /* 0x000fea000b800000 */
[----:B------:R-:W-:-:S13]  /*8a20*/  ELECT P1, URZ, PT ;  /* 0x00000000003f782f */ /* 0x000fda0003820000 */
.L_x_66:
[----:B------:R-:W0:Y:S01]  /*8a30*/  LDC R4, c[0x0][0x28c] ;  /* 0x0000a300ff047b82 */ /* 0x000e220000000800 */
[----:B------:R-:W-:Y:S01]  /*8a40*/  BSSY B1, `(.L_x_45) ;  /* 0x0000037000017945 */ /* 0x000fe20003800000 */
[----:B0-----:R-:W-:-:S13]  /*8a50*/  ISETP.LT.OR P1, PT, R4, 0x1, !P1 ;  /* 0x000000010400780c */ /* 0x001fda0004f21670 */
[----:B------:R-:W-:Y:S05]  /*8a60*/  @P1 BRA `(.L_x_46) ;  /* 0x0000000000d01947 */ /* 0x000fea0003800000 */
[----:B------:R-:W-:Y:S02]  /*8a70*/  IMAD.SHL.U32 R19, R19, 0x20, RZ ;  /* 0x0000002013137824 */ /* 0x000fe400078e00ff */
[----:B------:R-:W-:Y:S02]  /*8a80*/  IMAD R16, R16, 0x180, RZ ;  /* 0x0000018010107824 */ /* 0x000fe400078e02ff */
[----:B------:R-:W-:Y:S02]  /*8a90*/  IMAD.MOV.U32 R21, RZ, RZ, RZ ;  /* 0x000000ffff157224 */ /* 0x000fe400078e00ff */
[----:B------:R-:W-:Y:S02]  /*8aa0*/  IMAD.MOV.U32 R4, RZ, RZ, R14 ;  /* 0x000000ffff047224 */ /* 0x000fe400078e000e */
[----:B------:R-:W-:Y:S02]  /*8ab0*/  IMAD.MOV.U32 R6, RZ, RZ, R13 ;  /* 0x000000ffff067224 */ /* 0x000fe400078e000d */
[----:B------:R-:W-:-:S07]  /*8ac0*/  IMAD.MOV.U32 R7, RZ, RZ, R12 ;  /* 0x000000ffff077224 */ /* 0x000fce00078e000c */
.L_x_50:
[----:B------:R-:W0:Y:S01]  /*8ad0*/  S2R R9, SR_CgaCtaId ;  /* 0x0000000000097919 */ /* 0x000e220000008800 */
[----:B------:R-:W-:-:S04]  /*8ae0*/  MOV R8, 0x400 ;  /* 0x0000040000087802 */ /* 0x000fc80000000f00 */
[----:B0-----:R-:W-:Y:S02]  /*8af0*/  LEA R20, R9, R8, 0x18 ;  /* 0x0000000809147211 */ /* 0x001fe400078ec0ff */
[----:B------:R-:W-:Y:S01]  /*8b00*/  SHF.L.U32 R8, R6, 0x1f, RZ ;  /* 0x0000001f06087819 */ /* 0x000fe200000006ff */
[----:B------:R-:W0:Y:S02]  /*8b10*/  @!P3 LDC R9, c[0x0][0x500] ;  /* 0x00014000ff09bb82 */ /* 0x000e240000000800 */
[----:B------:R-:W-:-:S04]  /*8b20*/  IMAD R11, R7, 0x8, R20 ;  /* 0x00000008070b7824 */ /* 0x000fc800078e0214 */
[----:B------:R-:W1:Y:S02]  /*8b30*/  SYNCS.PHASECHK.TRANS64.TRYWAIT P1, [R11+URZ+0x20], R8 ;  /* 0x000020080b0075a7 */ /* 0x000e64000802017f */
[----:B-1----:R-:W-:Y:S05]  /*8b40*/  @!P1 BRA `(.L_x_47) ;  /* 0x0000000c00789947 */ /* 0x002fea0003800000 */
.L_x_67:
[----:B-1----:R-:W-:Y:S01]  /*8b50*/  PRMT R8, R18, 0x9910, RZ ;  /* 0x0000991012087816 */ /* 0x002fe200000000ff */
[----:B0-----:R0:W-:Y:S03]  /*8b60*/  @!P3 SYNCS.ARRIVE.TRANS64 RZ, [R11+URZ], R9 ;  /* 0x000000090bffb9a7 */ /* 0x0011e6000800003f */
[----:B------:R-:W-:-:S13]  /*8b70*/  ISETP.NE.AND P1, PT, R8, 0x2, PT ;  /* 0x000000020800780c */ /* 0x000fda0003f25270 */
[----:B0-----:R-:W-:Y:S05]  /*8b80*/  @P1 BRA `(.L_x_48) ;  /* 0x0000000000041947 */ /* 0x001fea0003800000 */
[----:B------:R-:W-:Y:S01]  /*8b90*/  BPT.TRAP 0x1 ;  /* 0x000000040000795c */ /* 0x000fe20000300000 */
.L_x_48:
[----:B------:R-:W-:Y:S05]  /*8ba0*/  @P0 BRA `(.L_x_49) ;  /* 0x0000000000040947 */ /* 0x000fea0003800000 */
[----:B------:R-:W-:Y:S01]  /*8bb0*/  BPT.TRAP 0x1 ;  /* 0x000000040000795c */ /* 0x000fe20000300000 */
.L_x_49:
[--C-:B------:R-:W-:Y:S01]  /*8bc0*/  IMAD R8, R7, 0xc000, R20.reuse ;  /* 0x0000c00007087824 */ /* 0x100fe200078e0214 */
[----:B------:R-:W-:Y:S01]  /*8bd0*/  R2UR UR9, R11 ;  /* 0x000000000b0972ca */ /* 0x000fe200000e0000 */
[C---:B------:R-:W-:Y:S01]  /*8be0*/  IMAD R20, R7.reuse, 0x1000, R20 ;  /* 0x0000100007147824 */ /* 0x040fe200078e0214 */
[----:B------:R-:W-:Y:S01]  /*8bf0*/  UIADD3 UR4, UP0, UR22, 0xf0, URZ ;  /* 0x000000f016047890 */ /* 0x000fe2000ff1e03f */
[----:B------:R-:W-:Y:S01]  /*8c00*/  VIADD R4, R4, 0xffffffff ;  /* 0xffffffff04047836 */ /* 0x000fe20000000000 */
[----:B------:R-:W-:Y:S01]  /*8c10*/  R2UR UR5, R8 ;  /* 0x00000000080572ca */ /* 0x000fe200000e0000 */
[----:B------:R-:W-:Y:S01]  /*8c20*/  UIADD3 UR24, UP1, UR22, 0x1f0, URZ ;  /* 0x000001f016187890 */ /* 0x000fe2000ff3e03f */
[----:B------:R-:W-:Y:S01]  /*8c30*/  R2UR UR8, R20 ;  /* 0x00000000140872ca */ /* 0x000fe200000e0000 */
[----:B------:R-:W-:Y:S01]  /*8c40*/  VIADD R7, R7, 0x1 ;  /* 0x0000000107077836 */ /* 0x000fe20000000000 */
[----:B------:R-:W-:Y:S01]  /*8c50*/  R2UR UR11, R16 ;  /* 0x00000000100b72ca */ /* 0x000fe200000e0000 */
[----:B------:R-:W-:Y:S01]  /*8c60*/  UIADD3.X UR25, URZ, UR23, URZ, UP1, !UPT ;  /* 0x000000173f197290 */ /* 0x000fe20008ffe43f */
[----:B------:R-:W-:Y:S01]  /*8c70*/  R2UR UR10, R21 ;  /* 0x00000000150a72ca */ /* 0x000fe200000e0000 */
[----:B------:R-:W-:Y:S01]  /*8c80*/  UMOV UR6, 0x0 ;  /* 0x0000000000067882 */ /* 0x000fe20000000000 */
[----:B------:R-:W-:Y:S01]  /*8c90*/  R2UR UR12, R10 ;  /* 0x000000000a0c72ca */ /* 0x000fe200000e0000 */
[----:B------:R-:W-:Y:S01]  /*8ca0*/  UMOV UR7, 0x10000000 ;  /* 0x1000000000077882 */ /* 0x000fe20000000000 */
[----:B------:R-:W-:Y:S01]  /*8cb0*/  R2UR UR19, R19 ;  /* 0x00000000131372ca */ /* 0x000fe200000e0000 */
[----:B------:R-:W-:Y:S01]  /*8cc0*/  VIADD R21, R21, 0x80 ;  /* 0x0000008015157836 */ /* 0x000fe20000000000 */
[----:B------:R-:W-:Y:S01]  /*8cd0*/  ISETP.GT.AND P2, PT, R4, 0x1, PT ;  /* 0x000000010400780c */ /* 0x000fe20003f44270 */
[----:B------:R-:W-:Y:S01]  /*8ce0*/  UIADD3 UR14, UR5, 0x100, URZ ;  /* 0x00000100050e7890 */ /* 0x000fe2000fffe03f */
[----:B------:R-:W-:Y:S01]  /*8cf0*/  ISETP.NE.AND P1, PT, R7, 0x4, PT ;  /* 0x000000040700780c */ /* 0x000fe20003f25270 */
[----:B------:R-:W-:-:S02]  /*8d00*/  UIADD3.X UR5, URZ, UR23, URZ, UP0, !UPT ;  /* 0x000000173f057290 */ /* 0x000fc400087fe43f */
[----:B------:R-:W-:Y:S01]  /*8d10*/  UIADD3 UR15, UR8, 0x30100, URZ ;  /* 0x00030100080f7890 */ /* 0x000fe2000fffe03f */
[----:B------:R-:W-:Y:S02]  /*8d20*/  SEL R9, RZ, 0x1, P1 ;  /* 0x00000001ff097807 */ /* 0x000fe40000800000 */
[----:B------:R-:W-:Y:S01]  /*8d30*/  UMOV UR8, UR14 ;  /* 0x0000000e00087c82 */ /* 0x000fe20008000000 */
[----:B------:R-:W-:Y:S02]  /*8d40*/  SEL R7, R7, RZ, P1 ;  /* 0x000000ff07077207 */ /* 0x000fe40000800000 */
[----:B------:R-:W-:Y:S01]  /*8d50*/  LOP3.LUT R6, R6, R9, RZ, 0x3c, !PT ;  /* 0x0000000906067212 */ /* 0x000fe200078e3cff */
[----:B------:R0:W-:Y:S02]  /*8d60*/  UTMALDG.3D [UR8], [UR4], desc[UR6] ;  /* 0x00000608040075b4 */ /* 0x0001e40008011000 */
[----:B0-----:R-:W-:Y:S01]  /*8d70*/  UMOV UR8, UR15 ;  /* 0x0000000f00087c82 */ /* 0x001fe20008000000 */
[----:B------:R-:W-:-:S02]  /*8d80*/  UMOV UR11, UR19 ;  /* 0x00000013000b7c82 */ /* 0x000fc40008000000 */
[----:B------:R0:W-:Y:S02]  /*8d90*/  UTMALDG.3D [UR8], [UR24], desc[UR6] ;  /* 0x00000608180075b4 */ /* 0x0001e40008011000 */
[----:B0-----:R-:W-:Y:S05]  /*8da0*/  @P2 BRA `(.L_x_50) ;  /* 0xfffffffc00482947 */ /* 0x001fea000383ffff */
.L_x_46:
[----:B------:R-:W-:Y:S05]  /*8db0*/  BSYNC B1 ;  /* 0x0000000000017941 */ /* 0x000fea0003800000 */
.L_x_45:
[----:B------:R-:W-:Y:S01]  /*8dc0*/  LOP3.LUT P2, RZ, R15, 0xff, RZ, 0xc0, !PT ;  /* 0x000000ff0fff7812 */ /* 0x000fe2000784c0ff */
[----:B------:R-:W-:Y:S01]  /*8dd0*/  IMAD.IADD R12, R17, 0x1, R12 ;  /* 0x00000001110c7824 */ /* 0x000fe200078e020c */
[----:B------:R-:W-:Y:S01]  /*8de0*/  IADD3 R2, P4, R2, UR20, RZ ;  /* 0x0000001402027c10 */ /* 0x000fe2000ff9e0ff */
[----:B------:R-:W-:Y:S01]  /*8df0*/  ULDC.64 UR4, c[0x0][0x650] ;  /* 0x0001940000047ab9 */ /* 0x000fe20000000a00 */
[----:B------:R-:W-:Y:S01]  /*8e00*/  BSSY B1, `(.L_x_51) ;  /* 0x000006b000017945 */ /* 0x000fe20003800000 */
[----:B------:R-:W-:Y:S01]  /*8e10*/  IMAD.MOV.U32 R16, RZ, RZ, -0x1 ;  /* 0xffffffffff107424 */ /* 0x000fe200078e00ff */
[----:B------:R-:W-:Y:S01]  /*8e20*/  SHF.R.U32.HI R4, RZ, 0x2, R12 ;  /* 0x00000002ff047819 */ /* 0x000fe2000001160c */
[----:B------:R-:W-:Y:S01]  /*8e30*/  IMAD.MOV.U32 R19, RZ, RZ, -0x1 ;  /* 0xffffffffff137424 */ /* 0x000fe200078e00ff */
[----:B------:R-:W-:Y:S01]  /*8e40*/  ISETP.GT.U32.AND P1, PT, R12, 0x3, PT ;  /* 0x000000030c00780c */ /* 0x000fe20003f24070 */
[----:B------:R-:W-:Y:S01]  /*8e50*/  IMAD.MOV.U32 R10, RZ, RZ, -0x1 ;  /* 0xffffffffff0a7424 */ /* 0x000fe200078e00ff */
[----:B------:R-:W-:-:S02]  /*8e60*/  LOP3.LUT R4, R4, 0x1, RZ, 0xc0, !PT ;  /* 0x0000000104047812 */ /* 0x000fc400078ec0ff */
[----:B------:R-:W-:Y:S01]  /*8e70*/  ISETP.LT.U32.AND P1, PT, R17, 0x4, P1 ;  /* 0x000000041100780c */ /* 0x000fe20000f21070 */
[----:B------:R-:W0:Y:S01]  /*8e80*/  @P2 S2R R7, SR_CgaCtaId ;  /* 0x0000000000072919 */ /* 0x000e220000008800 */
[----:B------:R-:W-:Y:S02]  /*8e90*/  @P2 MOV R6, 0x400 ;  /* 0x0000040000062802 */ /* 0x000fe40000000f00 */
[----:B------:R-:W-:Y:S02]  /*8ea0*/  IADD3.X R3, R3, UR13, RZ, P4, !PT ;  /* 0x0000000d03037c10 */ /* 0x000fe4000a7fe4ff */
[----:B------:R-:W-:Y:S02]  /*8eb0*/  ISETP.GE.U32.AND P4, PT, R2, UR4, PT ;  /* 0x0000000402007c0c */ /* 0x000fe4000bf86070 */
[----:B------:R-:W-:Y:S02]  /*8ec0*/  LOP3.LUT R12, R12, 0x3, RZ, 0xc0, !PT ;  /* 0x000000030c0c7812 */ /* 0x000fe400078ec0ff */
[----:B------:R-:W-:-:S02]  /*8ed0*/  PRMT R15, RZ, 0x7610, R15 ;  /* 0x00007610ff0f7816 */ /* 0x000fc4000000000f */
[----:B0-----:R-:W-:-:S04]  /*8ee0*/  @P2 LEA R6, R7, R6, 0x18 ;  /* 0x0000000607062211 */ /* 0x001fc800078ec0ff */
[----:B------:R0:W-:Y:S01]  /*8ef0*/  @P2 SYNCS.ARRIVE.TRANS64.A1T0 RZ, [R6+URZ+0x58], RZ ;  /* 0x000058ff06ff29a7 */ /* 0x0001e2000810003f */
[----:B------:R-:W-:Y:S02]  /*8f00*/  ISETP.NE.U32.AND P2, PT, R4, 0x1, PT ;  /* 0x000000010400780c */ /* 0x000fe40003f45070 */
[----:B------:R-:W-:Y:S02]  /*8f10*/  SEL R4, RZ, 0x1, !P1 ;  /* 0x00000001ff047807 */ /* 0x000fe40004800000 */
[----:B------:R-:W-:Y:S02]  /*8f20*/  ISETP.GE.U32.AND.EX P1, PT, R3, UR5, PT, P4 ;  /* 0x0000000503007c0c */ /* 0x000fe4000bf26140 */
[----:B------:R-:W-:-:S04]  /*8f30*/  ISETP.GT.U32.AND P2, PT, R17, 0x3, !P2 ;  /* 0x000000031100780c */ /* 0x000fc80005744070 */
[----:B0-----:R-:W-:-:S04]  /*8f40*/  SEL R6, RZ, 0x1, !P2 ;  /* 0x00000001ff067807 */ /* 0x001fc80005000000 */
[--C-:B------:R-:W-:Y:S02]  /*8f50*/  LOP3.LUT R13, R6, R13, R4.reuse, 0x96, !PT ;  /* 0x0000000d060d7212 */ /* 0x100fe400078e9604 */
[----:B------:R-:W-:Y:S01]  /*8f60*/  PRMT R4, RZ, 0x7610, R4 ;  /* 0x00007610ff047816 */ /* 0x000fe20000000004 */
[----:B------:R-:W-:Y:S06]  /*8f70*/  @P1 BRA `(.L_x_52) ;  /* 0x00000004004c1947 */ /* 0x000fec0003800000 */
[----:B------:R-:W-:Y:S01]  /*8f80*/  ULDC.64 UR4, c[0x0][0x628] ;  /* 0x00018a0000047ab9 */ /* 0x000fe20000000a00 */
[----:B------:R-:W0:Y:S01]  /*8f90*/  S2R R16, SR_CTAID.X ;  /* 0x0000000000107919 */ /* 0x000e220000002500 */
[----:B------:R-:W-:Y:S01]  /*8fa0*/  ISETP.NE.U32.AND P1, PT, RZ, UR4, PT ;  /* 0x00000004ff007c0c */ /* 0x000fe2000bf25070 */
[----:B------:R-:W-:Y:S01]  /*8fb0*/  ULDC UR7, c[0x0][0x630] ;  /* 0x00018c0000077ab9 */ /* 0x000fe20000000800 */
[----:B------:R-:W-:Y:S01]  /*8fc0*/  IMAD.MOV.U32 R6, RZ, RZ, R2 ;  /* 0x000000ffff067224 */ /* 0x000fe200078e0002 */
[----:B------:R-:W1:Y:S01]  /*8fd0*/  S2R R4, SR_CTAID.Y ;  /* 0x0000000000047919 */ /* 0x000e620000002600 */
[----:B------:R-:W-:Y:S01]  /*8fe0*/  ISETP.NE.AND.EX P1, PT, RZ, UR5, PT, P1 ;  /* 0x00000005ff007c0c */ /* 0x000fe2000bf25310 */
[----:B------:R-:W-:-:S12]  /*8ff0*/  IMAD.MOV.U32 R7, RZ, RZ, R3 ;  /* 0x000000ffff077224 */ /* 0x000fd800078e0003 */
[----:B------:R-:W-:Y:S05]  /*9000*/  @!P1 BRA `(.L_x_53) ;  /* 0x0000000000289947 */ /* 0x000fea0003800000 */
[----:B------:R-:W-:Y:S02]  /*9010*/  ULDC UR6, c[0x0][0x634] ;  /* 0x00018d0000067ab9 */ /* 0x000fe40000000800 */
[----:B------:R-:W-:-:S05]  /*9020*/  IADD3 R11, P1, R2, UR6, RZ ;  /* 0x00000006020b7c10 */ /* 0x000fca000ff3e0ff */
[----:B------:R-:W-:-:S04]  /*9030*/  IMAD.X R19, RZ, RZ, R3, P1 ;  /* 0x000000ffff137224 */ /* 0x000fc800008e0603 */
[----:B------:R-:W-:-:S04]  /*9040*/  IMAD.WIDE.U32 R8, R19, UR4, RZ ;  /* 0x0000000413087c25 */ /* 0x000fc8000f8e00ff */
[----:B------:R-:W-:-:S04]  /*9050*/  IMAD.WIDE.U32 R8, P1, R11, UR5, R8 ;  /* 0x000000050b087c25 */ /* 0x000fc8000f820008 */
[----:B------:R-:W-:-:S04]  /*9060*/  IMAD.WIDE.U32 R10, R11, UR4, RZ ;  /* 0x000000040b0a7c25 */ /* 0x000fc8000f8e00ff */
[----:B------:R-:W-:Y:S01]  /*9070*/  IMAD.X R7, RZ, RZ, RZ, P1 ;  /* 0x000000ffff077224 */ /* 0x000fe200008e06ff */
[----:B------:R-:W-:Y:S01]  /*9080*/  IADD3 RZ, P1, R11, R8, RZ ;  /* 0x000000080bff7210 */ /* 0x000fe20007f3e0ff */
[----:B------:R-:W-:-:S04]  /*9090*/  IMAD.MOV.U32 R6, RZ, RZ, R9 ;  /* 0x000000ffff067224 */ /* 0x000fc800078e0009 */
[----:B------:R-:W-:-:S08]  /*90a0*/  IMAD.WIDE.U32.X R6, R19, UR5, R6, P1 ;  /* 0x0000000513067c25 */ /* 0x000fd000088e0406 */
.L_x_53:
[--C-:B------:R-:W-:Y:S01]  /*90b0*/  SHF.R.U64 R10, R6, UR7, R7.reuse ;  /* 0x00000007060a7c19 */ /* 0x100fe20008001207 */
[----:B------:R-:W-:Y:S01]  /*90c0*/  ULDC.64 UR4, c[0x0][0x620] ;  /* 0x0001880000047ab9 */ /* 0x000fe20000000a00 */
[----:B------:R-:W-:Y:S01]  /*90d0*/  SHF.R.U32.HI R6, RZ, UR7, R7 ;  /* 0x00000007ff067c19 */ /* 0x000fe20008011607 */
[----:B------:R-:W2:Y:S01]  /*90e0*/  LDC R25, c[0x0][0x144] ;  /* 0x00005100ff197b82 */ /* 0x000ea20000000800 */
[----:B------:R-:W-:Y:S01]  /*90f0*/  IADD3 R9, P1, RZ, -R10, RZ ;  /* 0x8000000aff097210 */ /* 0x000fe20007f3e0ff */
[----:B------:R-:W-:Y:S01]  /*9100*/  ULDC.64 UR8, c[0x0][0x640] ;  /* 0x0001900000087ab9 */ /* 0x000fe20000000a00 */
[----:B0-----:R-:W-:Y:S01]  /*9110*/  I2FP.F32.U32 R11, R16 ;  /* 0x00000010000b7245 */ /* 0x001fe20000201000 */
[----:B------:R-:W-:Y:S02]  /*9120*/  ULDC UR6, c[0x0][0x608] ;  /* 0x0001820000067ab9 */ /* 0x000fe40000000800 */
[----:B------:R-:W-:Y:S01]  /*9130*/  IMAD.X R6, RZ, RZ, ~R6, P1 ;  /* 0x000000ffff067224 */ /* 0x000fe200008e0e06 */
[----:B------:R-:W-:Y:S01]  /*9140*/  ISETP.NE.U32.AND P1, PT, RZ, UR8, PT ;  /* 0x00000008ff007c0c */ /* 0x000fe2000bf25070 */
[----:B------:R-:W0:Y:S02]  /*9150*/  LDC R21, c[0x0][0x148] ;  /* 0x00005200ff157b82 */ /* 0x000e240000000800 */
[----:B------:R-:W-:Y:S01]  /*9160*/  IMAD R8, R6, UR4, RZ ;  /* 0x0000000406087c24 */ /* 0x000fe2000f8e02ff */
[----:B------:R-:W-:Y:S01]  /*9170*/  ISETP.NE.AND.EX P1, PT, RZ, UR9, PT, P1 ;  /* 0x00000009ff007c0c */ /* 0x000fe2000bf25310 */
[----:B------:R-:W-:Y:S01]  /*9180*/  IMAD.WIDE.U32 R6, R9, UR4, R2 ;  /* 0x0000000409067c25 */ /* 0x000fe2000f8e0002 */
[----:B------:R-:W-:-:S03]  /*9190*/  ULDC UR4, c[0x0][0x150] ;  /* 0x0000540000047ab9 */ /* 0x000fc60000000800 */
[----:B------:R-:W-:Y:S02]  /*91a0*/  IMAD R9, R9, UR5, R8 ;  /* 0x0000000509097c24 */ /* 0x000fe4000f8e0208 */
[----:B------:R-:W-:Y:S01]  /*91b0*/  FMUL R8, R11, UR4 ;  /* 0x000000040b087c20 */ /* 0x000fe20008400000 */
[----:B------:R-:W-:Y:S01]  /*91c0*/  ULDC UR4, c[0x0][0x618] ;  /* 0x0001860000047ab9 */ /* 0x000fe20000000800 */
[----:B------:R-:W-:Y:S01]  /*91d0*/  ULDC UR5, c[0x0][0x154] ;  /* 0x0000550000057ab9 */ /* 0x000fe20000000800 */
[----:B------:R-:W-:-:S03]  /*91e0*/  IMAD.IADD R7, R7, 0x1, R9 ;  /* 0x0000000107077824 */ /* 0x000fc600078e0209 */
[----:B------:R-:W3:Y:S02]  /*91f0*/  F2I.U32.TRUNC.NTZ R8, R8 ;  /* 0x0000000800087305 */ /* 0x000ee4000020f000 */
[----:B------:R-:W-:Y:S02]  /*9200*/  SHF.R.U64 R11, R6, UR4, R7 ;  /* 0x00000004060b7c19 */ /* 0x000fe40008001207 */
[----:B-1----:R-:W-:-:S05]  /*9210*/  I2FP.F32.U32 R6, R4 ;  /* 0x0000000400067245 */ /* 0x002fca0000201000 */
[----:B------:R-:W-:Y:S01]  /*9220*/  FMUL R22, R6, UR5 ;  /* 0x0000000506167c20 */ /* 0x000fe20008400000 */
[----:B------:R-:W-:Y:S01]  /*9230*/  SHF.R.U32.HI R6, RZ, UR4, R7 ;  /* 0x00000004ff067c19 */ /* 0x000fe20008011607 */
[----:B------:R-:W-:-:S03]  /*9240*/  ULDC UR4, c[0x0][0x658] ;  /* 0x0001960000047ab9 */ /* 0x000fc60000000800 */
[--C-:B------:R-:W-:Y:S01]  /*9250*/  SHF.R.U64 R20, R11, UR6, R6.reuse ;  /* 0x000000060b147c19 */ /* 0x100fe20008001206 */
[----:B------:R-:W1:Y:S01]  /*9260*/  F2I.U32.TRUNC.NTZ R22, R22 ;  /* 0x0000001600167305 */ /* 0x000e62000020f000 */
[----:B------:R-:W-:Y:S01]  /*9270*/  SHF.R.U32.HI R7, RZ, UR6, R6 ;  /* 0x00000006ff077c19 */ /* 0x000fe20008011606 */
[----:B---3--:R-:W-:-:S03]  /*9280*/  IMAD.MOV R8, RZ, RZ, -R8 ;  /* 0x000000ffff087224 */ /* 0x008fc600078e0a08 */
[--C-:B------:R-:W-:Y:S01]  /*9290*/  SHF.R.U64 R19, R20, UR4, R7.reuse ;  /* 0x0000000414137c19 */ /* 0x100fe20008001207 */
[----:B--2---:R-:W-:Y:S01]  /*92a0*/  IMAD R16, R25, R8, R16 ;  /* 0x0000000819107224 */ /* 0x004fe200078e0210 */
[----:B------:R-:W-:-:S03]  /*92b0*/  SHF.R.U32.HI R23, RZ, UR4, R7 ;  /* 0x00000004ff177c19 */ /* 0x000fc60008011607 */
[----:B------:R-:W-:Y:S02]  /*92c0*/  IMAD.MOV.U32 R6, RZ, RZ, R19 ;  /* 0x000000ffff067224 */ /* 0x000fe400078e0013 */
[----:B------:R-:W-:Y:S01]  /*92d0*/  IMAD.MOV.U32 R7, RZ, RZ, R23 ;  /* 0x000000ffff077224 */ /* 0x000fe200078e0017 */
[----:B-1----:R-:W-:Y:S06]  /*92e0*/  @!P1 BRA `(.L_x_54) ;  /* 0x0000000000289947 */ /* 0x002fec0003800000 */
[----:B------:R-:W-:Y:S02]  /*92f0*/  ULDC UR4, c[0x0][0x64c] ;  /* 0x0001930000047ab9 */ /* 0x000fe40000000800 */
[----:B------:R-:W-:-:S05]  /*9300*/  IADD3 R7, P1, R19, UR4, RZ ;  /* 0x0000000413077c10 */ /* 0x000fca000ff3e0ff */
[----:B------:R-:W-:-:S04]  /*9310*/  IMAD.X R23, RZ, RZ, R23, P1 ;  /* 0x000000ffff177224 */ /* 0x000fc800008e0617 */
[----:B------:R-:W-:-:S04]  /*9320*/  IMAD.WIDE.U32 R8, R23, UR8, RZ ;  /* 0x0000000817087c25 */ /* 0x000fc8000f8e00ff */
[----:B------:R-:W-:-:S04]  /*9330*/  IMAD.WIDE.U32 R8, P1, R7, UR9, R8 ;  /* 0x0000000907087c25 */ /* 0x000fc8000f820008 */
[----:B------:R-:W-:-:S04]  /*9340*/  IMAD.WIDE.U32 R6, R7, UR8, RZ ;  /* 0x0000000807067c25 */ /* 0x000fc8000f8e00ff */
[----:B------:R-:W-:Y:S01]  /*9350*/  IMAD.MOV.U32 R6, RZ, RZ, R9 ;  /* 0x000000ffff067224 */ /* 0x000fe200078e0009 */
[----:B------:R-:W-:Y:S01]  /*9360*/  IADD3 RZ, P2, R7, R8, RZ ;  /* 0x0000000807ff7210 */ /* 0x000fe20007f5e0ff */
[----:B------:R-:W-:-:S04]  /*9370*/  IMAD.X R7, RZ, RZ, RZ, P1 ;  /* 0x000000ffff077224 */ /* 0x000fc800008e06ff */
[----:B------:R-:W-:-:S08]  /*9380*/  IMAD.WIDE.U32.X R6, R23, UR9, R6, P2 ;  /* 0x0000000917067c25 */ /* 0x000fd000090e0406 */
.L_x_54:
[----:B------:R-:W-:Y:S01]  /*9390*/  ISETP.NE.AND P1, PT, R0, 0x1, PT ;  /* 0x000000010000780c */ /* 0x000fe20003f25270 */
[----:B------:R-:W-:Y:S01]  /*93a0*/  ULDC UR4, c[0x0][0x648] ;  /* 0x0001920000047ab9 */ /* 0x000fe20000000800 */
[----:B------:R-:W-:Y:S01]  /*93b0*/  IMAD.MOV R22, RZ, RZ, -R22 ;  /* 0x000000ffff167224 */ /* 0x000fe200078e0a16 */
[----:B------:R-:W-:Y:S01]  /*93c0*/  SHF.R.U64 R7, R6, UR4, R7 ;  /* 0x0000000406077c19 */ /* 0x000fe20008001207 */
[----:B------:R-:W-:Y:S01]  /*93d0*/  ULDC UR4, c[0x0][0x638] ;  /* 0x00018e0000047ab9 */ /* 0x000fe20000000800 */
[----:B------:R-:W-:Y:S01]  /*93e0*/  LOP3.LUT R20, R20, UR17, RZ, 0xc0, !PT ;  /* 0x0000001114147c12 */ /* 0x000fe2000f8ec0ff */
[----:B------:R-:W-:Y:S01]  /*93f0*/  ULDC UR5, c[0x0][0x610] ;  /* 0x0001840000057ab9 */ /* 0x000fe20000000800 */
[----:B------:R-:W-:-:S06]  /*9400*/  LOP3.LUT R6, R11, UR16, RZ, 0xc0, !PT ;  /* 0x000000100b067c12 */ /* 0x000fcc000f8ec0ff */
[----:B0-----:R-:W-:Y:S02]  /*9410*/  @P1 IMAD R16, R21, R22, R4 ;  /* 0x0000001615101224 */ /* 0x001fe400078e0204 */
[----:B------:R-:W-:Y:S02]  /*9420*/  IMAD.MOV R4, RZ, RZ, -R7 ;  /* 0x000000ffff047224 */ /* 0x000fe400078e0a07 */
[----:B------:R-:W-:Y:S02]  /*9430*/  IMAD R7, R7, UR18, R20 ;  /* 0x0000001207077c24 */ /* 0x000fe4000f8e0214 */
[----:B------:R-:W-:Y:S01]  /*9440*/  IMAD R19, R4, UR4, R19 ;  /* 0x0000000404137c24 */ /* 0x000fe2000f8e0213 */
[----:B------:R-:W-:Y:S01]  /*9450*/  ULDC UR4, c[0x0][0x600] ;  /* 0x0001800000047ab9 */ /* 0x000fe20000000800 */
[----:B------:R-:W-:Y:S02]  /*9460*/  IMAD R16, R7, UR5, R16 ;  /* 0x0000000507107c24 */ /* 0x000fe4000f8e0210 */
[----:B------:R-:W-:-:S02]  /*9470*/  IMAD R7, R19, UR4, R6 ;  /* 0x0000000413077c24 */ /* 0x000fc4000f8e0206 */
[----:B------:R-:W-:-:S03]  /*9480*/  IMAD.MOV.U32 R4, RZ, RZ, 0x1 ;  /* 0x00000001ff047424 */ /* 0x000fc600078e00ff */
[----:B------:R-:W-:Y:S02]  /*9490*/  SEL R19, R7, R16, !P1 ;  /* 0x0000001007137207 */ /* 0x000fe40004800000 */
[----:B------:R-:W-:-:S07]  /*94a0*/  SEL R16, R16, R7, !P1 ;  /* 0x0000000710107207 */ /* 0x000fce0004800000 */
.L_x_52:
[----:B------:R-:W-:Y:S05]  /*94b0*/  BSYNC B1 ;  /* 0x0000000000017941 */ /* 0x000fea0003800000 */
.L_x_51:
[----:B------:R-:W-:-:S13]  /*94c0*/  LOP3.LUT P1, RZ, R4, 0xff, RZ, 0xc0, !PT ;  /* 0x000000ff04ff7812 */ /* 0x000fda000782c0ff */
[----:B------:R-:W-:Y:S05]  /*94d0*/  @P1 BRA `(.L_x_55) ;  /* 0xfffffff400481947 */ /* 0x000fea000383ffff */
[----:B------:R-:W-:Y:S05]  /*94e0*/  BSYNC B0 ;  /* 0x0000000000007941 */ /* 0x000fea0003800000 */
.L_x_43:
[----:B------:R-:W-:-:S03]  /*94f0*/  UMOV UR4, 0xffffffff ;  /* 0xffffffff00047882 */ /* 0x000fc60000000000 */
[----:B------:R-:W-:Y:S05]  /*9500*/  BRA.DIV UR4, `(.L_x_56) ;  /* 0x00000006041c7947 */ /* 0x000fea000b800000 */
[----:B------:R-:W-:-:S13]  /*9510*/  ELECT P0, URZ, PT ;  /* 0x00000000003f782f */ /* 0x000fda0003800000 */
.L_x_70:
[----:B------:R-:W-:Y:S04]  /*9520*/  BSSY B0, `(.L_x_57) ;  /* 0x000002b000007945 */ /* 0x000fe80003800000 */
[----:B------:R-:W-:Y:S05]  /*9530*/  @!P0 BRA `(.L_x_58) ;  /* 0x0000000000a48947 */ /* 0x000fea0003800000 */
[----:B------:R-:W-:-:S04]  /*9540*/  LOP3.LUT R5, R5, 0x2, RZ, 0xfc, !PT ;  /* 0x0000000205057812 */ /* 0x000fc800078efcff */
[----:B------:R-:W-:-:S13]  /*9550*/  ISETP.NE.AND P0, PT, R5, 0x3, PT ;  /* 0x000000030500780c */ /* 0x000fda0003f05270 */
[----:B------:R-:W-:Y:S05]  /*9560*/  @!P0 BRA `(.L_x_59) ;  /* 0x0000000000048947 */ /* 0x000fea0003800000 */
[----:B------:R-:W-:Y:S01]  /*9570*/  BPT.TRAP 0x1 ;  /* 0x000000040000795c */ /* 0x000fe20000300000 */
.L_x_59:
[----:B------:R-:W0:Y:S01]  /*9580*/  S2R R3, SR_CgaCtaId ;  /* 0x0000000000037919 */ /* 0x000e220000008800 */
[----:B------:R-:W-:Y:S02]  /*9590*/  MOV R0, 0x400 ;  /* 0x0000040000007802 */ /* 0x000fe40000000f00 */
[----:B------:R-:W-:Y:S02]  /*95a0*/  SHF.L.U32 R2, R13, 0x1f, RZ ;  /* 0x0000001f0d027819 */ /* 0x000fe400000006ff */
[----:B0-----:R-:W-:-:S05]  /*95b0*/  LEA R3, R3, R0, 0x18 ;  /* 0x0000000003037211 */ /* 0x001fca00078ec0ff */
[----:B------:R-:W-:-:S04]  /*95c0*/  VIADD R3, R3, 0x20 ;  /* 0x0000002003037836 */ /* 0x000fc80000000000 */
[C---:B------:R-:W-:Y:S02]  /*95d0*/  IMAD R5, R12.reuse, 0x8, R3 ;  /* 0x000000080c057824 */ /* 0x040fe400078e0203 */
[----:B------:R-:W-:Y:S02]  /*95e0*/  VIADD R12, R12, 0x1 ;  /* 0x000000010c0c7836 */ /* 0x000fe40000000000 */
[----:B------:R-:W0:Y:S03]  /*95f0*/  SYNCS.PHASECHK.TRANS64.TRYWAIT P0, [R5+URZ], R2 ;  /* 0x00000002050075a7 */ /* 0x000e26000800017f */
[----:B------:R-:W-:-:S04]  /*9600*/  ISETP.NE.AND P1, PT, R12, 0x4, PT ;  /* 0x000000040c00780c */ /* 0x000fc80003f25270 */
[----:B------:R-:W-:Y:S02]  /*9610*/  SEL R0, RZ, 0x1, P1 ;  /* 0x00000001ff007807 */ /* 0x000fe40000800000 */
[----:B------:R-:W-:Y:S02]  /*9620*/  SEL R12, R12, RZ, P1 ;  /* 0x000000ff0c0c7207 */ /* 0x000fe40000800000 */
[----:B------:R-:W-:-:S03]  /*9630*/  LOP3.LUT R13, R13, R0, RZ, 0x3c, !PT ;  /* 0x000000000d0d7212 */ /* 0x000fc600078e3cff */
[----:B------:R-:W-:Y:S01]  /*9640*/  IMAD R7, R12, 0x8, R3 ;  /* 0x000000080c077824 */ /* 0x000fe200078e0203 */
[----:B------:R-:W-:Y:S01]  /*9650*/  SHF.L.U32 R4, R13, 0x1f, RZ ;  /* 0x0000001f0d047819 */ /* 0x000fe200000006ff */
[----:B0-----:R-:W-:Y:S06]  /*9660*/  @!P0 BRA `(.L_x_60) ;  /* 0x0000000000e88947 */ /* 0x001fec0003800000 */
.L_x_71:
[----:B------:R-:W1:Y:S01]  /*9670*/  SYNCS.PHASECHK.TRANS64.TRYWAIT P0, [R7+URZ], R4 ;  /* 0x00000004070075a7 */ /* 0x000e62000800017f */
[----:B------:R-:W-:-:S05]  /*9680*/  VIADD R0, R12, 0x1 ;  /* 0x000000010c007836 */ /* 0x000fca0000000000 */
[----:B------:R-:W-:-:S04]  /*9690*/  ISETP.NE.AND P1, PT, R0, 0x4, PT ;  /* 0x000000040000780c */ /* 0x000fc80003f25270 */
[----:B0-----:R-:W-:Y:S02]  /*96a0*/  SEL R2, RZ, 0x1, P1 ;  /* 0x00000001ff027807 */ /* 0x001fe40000800000 */
[----:B------:R-:W-:Y:S02]  /*96b0*/  SEL R0, R0, RZ, P1 ;  /* 0x000000ff00007207 */ /* 0x000fe40000800000 */
[----:B------:R-:W-:-:S03]  /*96c0*/  LOP3.LUT R13, R13, R2, RZ, 0x3c, !PT ;  /* 0x000000020d0d7212 */ /* 0x000fc600078e3cff */
[----:B------:R-:W-:Y:S01]  /*96d0*/  IMAD R6, R0, 0x8, R3 ;  /* 0x0000000800067824 */ /* 0x000fe200078e0203 */
[----:B------:R-:W-:Y:S01]  /*96e0*/  SHF.L.U32 R5, R13, 0x1f, RZ ;  /* 0x0000001f0d057819 */ /* 0x000fe200000006ff */
[----:B-1----:R-:W-:Y:S06]  /*96f0*/  @!P0 BRA `(.L_x_61) ;  /* 0x0000000000d88947 */ /* 0x002fec0003800000 */
.L_x_72:
[----:B------:R-:W1:Y:S01]  /*9700*/  SYNCS.PHASECHK.TRANS64.TRYWAIT P0, [R6+URZ], R5 ;  /* 0x00000005060075a7 */ /* 0x000e62000800017f */
[----:B------:R-:W-:-:S05]  /*9710*/  VIADD R0, R0, 0x1 ;  /* 0x0000000100007836 */ /* 0x000fca0000000000 */
[----:B------:R-:W-:-:S04]  /*9720*/  ISETP.NE.AND P1, PT, R0, 0x4, PT ;  /* 0x000000040000780c */ /* 0x000fc80003f25270 */
[----:B------:R-:W-:Y:S02]  /*9730*/  SEL R2, RZ, 0x1, P1 ;  /* 0x00000001ff027807 */ /* 0x000fe40000800000 */
[----:B------:R-:W-:Y:S02]  /*9740*/  SEL R0, R0, RZ, P1 ;  /* 0x000000ff00007207 */ /* 0x000fe40000800000 */
[----:B------:R-:W-:Y:S01]  /*9750*/  LOP3.LUT R2, R13, R2, RZ, 0x3c, !PT ;  /* 0x000000020d027212 */ /* 0x000fe200078e3cff */
[----:B-1----:R-:W-:Y:S06]  /*9760*/  @!P0 BRA `(.L_x_62) ;  /* 0x0000000000d08947 */ /* 0x002fec0003800000 */
.L_x_73:
[----:B------:R-:W-:Y:S01]  /*9770*/  IMAD R3, R0, 0x8, R3 ;  /* 0x0000000800037824 */ /* 0x000fe200078e0203 */
[----:B------:R-:W-:-:S07]  /*9780*/  SHF.L.U32 R0, R2, 0x1f, RZ ;  /* 0x0000001f02007819 */ /* 0x000fce00000006ff */
.L_x_63:
[----:B--2---:R2:W3:Y:S02]  /*9790*/  SYNCS.PHASECHK.TRANS64.TRYWAIT P0, [R3+URZ], R0 ;  /* 0x00000000030075a7 */ /* 0x0044e4000800017f */
[----:B---3--:R-:W-:Y:S05]  /*97a0*/  @!P0 NANOSLEEP.SYNCS 0x989680 ;  /* 0x009896800000895d */ /* 0x008fea0003900000 */
[----:B------:R-:W3:Y:S02]  /*97b0*/  @!P0 SYNCS.PHASECHK.TRANS64 P0, [R3+URZ], R0 ;  /* 0x00000000030085a7 */ /* 0x000ee4000800007f */
[----:B---3--:R-:W-:Y:S05]  /*97c0*/  @!P0 BRA `(.L_x_63) ;  /* 0xfffffffc00f08947 */ /* 0x008fea000383ffff */
.L_x_58:
[----:B------:R-:W-:Y:S05]  /*97d0*/  BSYNC B0 ;  /* 0x0000000000007941 */ /* 0x000fea0003800000 */
.L_x_57:
[----:B------:R-:W-:Y:S05]  /*97e0*/  EXIT ;  /* 0x000000000000794d */ /* 0x000fea0003800000 */
.L_x_17:
[----:B-1----:R-:W-:-:S04]  /*97f0*/  IMAD.U32 R8, RZ, RZ, UR6 ;  /* 0x00000006ff087e24 */ /* 0x002fc8000f8e00ff */
[----:B------:R1:W2:Y:S03]  /*9800*/  SYNCS.PHASECHK.TRANS64.TRYWAIT P0, [R8+URZ], R7 ;  /* 0x00000007080075a7 */ /* 0x0002a6000800017f */
[----:B--2---:R-:W-:Y:S05]  /*9810*/  @!P0 NANOSLEEP.SYNCS 0x989680 ;  /* 0x009896800000895d */ /* 0x004fea0003900000 */
[----:B------:R-:W2:Y:S02]  /*9820*/  @!P0 SYNCS.PHASECHK.TRANS64 P0, [R8+URZ], R7 ;  /* 0x00000007080085a7 */ /* 0x000ea4000800007f */
[----:B--2---:R-:W-:Y:S05]  /*9830*/  @!P0 BRA `(.L_x_17) ;  /* 0xfffffffc00ec8947 */ /* 0x004fea000383ffff */
[----:B------:R-:W-:Y:S05]  /*9840*/  BRA `(.L_x_16) ;  /* 0xffffff7c00247947 */ /* 0x000fea000383ffff */
.L_x_23:
[----:B-1----:R-:W-:-:S04]  /*9850*/  IMAD.U32 R9, RZ, RZ, UR15 ;  /* 0x0000000fff097e24 */ /* 0x002fc8000f8e00ff */
[----:B------:R1:W2:Y:S03]  /*9860*/  SYNCS.PHASECHK.TRANS64.TRYWAIT P0, [R9+URZ], R8 ;  /* 0x00000008090075a7 */ /* 0x0002a6000800017f */
[----:B--2---:R-:W-:Y:S05]  /*9870*/  @!P0 NANOSLEEP.SYNCS 0x989680 ;  /* 0x009896800000895d */ /* 0x004fea0003900000 */
[----:B------:R-:W2:Y:S02]  /*9880*/  @!P0 SYNCS.PHASECHK.TRANS64 P0, [R9+URZ], R8 ;  /* 0x00000008090085a7 */ /* 0x000ea4000800007f */
[----:B--2---:R-:W-:Y:S05]  /*9890*/  @!P0 BRA `(.L_x_23) ;  /* 0xfffffffc00ec8947 */ /* 0x004fea000383ffff */
[----:B------:R-:W-:Y:S05]  /*98a0*/  BRA `(.L_x_22) ;  /* 0xffffff8400bc7947 */ /* 0x000fea000383ffff */
.L_x_44:
[----:B------:R-:W-:Y:S01]  /*98b0*/  BSSY B1, `(.L_x_64) ;  /* 0x0000006000017945 */ /* 0x000fe20003800000 */
[----:B------:R-:W-:-:S07]  /*98c0*/  IMAD.MOV.U32 R4, RZ, RZ, -0x1 ;  /* 0xffffffffff047424 */ /* 0x000fce00078e00ff */
[----:B------:R-:W-:Y:S05]  /*98d0*/  WARPSYNC.COLLECTIVE R4, `(.L_x_65) ;  /* 0x00000000040c7348 */ /* 0x000fea0003c00000 */
[----:B------:R-:W-:Y:S02]  /*98e0*/  ELECT P1, UR62, PT ;  /* 0x00000000003e782f */ /* 0x000fe40003820000 */
[----:B------:R-:W-:Y:S01]  /*98f0*/  MOV R4, UR62 ;  /* 0x0000003e00047c02 */ /* 0x000fe20008000f00 */
[----:B------:R-:W-:Y:S10]  /*9900*/  ENDCOLLECTIVE ;  /* 0x000000000000791b */ /* 0x000ff40003800000 */
.L_x_65:
[----:B------:R-:W-:Y:S05]  /*9910*/  BSYNC B1 ;  /* 0x0000000000017941 */ /* 0x000fea0003800000 */
.L_x_64:
[----:B------:R-:W-:Y:S05]  /*9920*/  BRA `(.L_x_66) ;  /* 0xfffffff000407947 */ /* 0x000fea000383ffff */
.L_x_47:
[----:B-1----:R1:W2:Y:S02]  /*9930*/  SYNCS.PHASECHK.TRANS64.TRYWAIT P1, [R11+URZ+0x20], R8 ;  /* 0x000020080b0075a7 */ /* 0x0022a4000802017f */
[----:B--2---:R-:W-:Y:S05]  /*9940*/  @!P1 NANOSLEEP.SYNCS 0x989680 ;  /* 0x009896800000995d */ /* 0x004fea0003900000 */
[----:B------:R-:W2:Y:S02]  /*9950*/  @!P1 SYNCS.PHASECHK.TRANS64 P1, [R11+URZ+0x20], R8 ;  /* 0x000020080b0095a7 */ /* 0x000ea4000802007f */
[----:B--2---:R-:W-:Y:S05]  /*9960*/  @!P1 BRA `(.L_x_47) ;  /* 0xfffffffc00f09947 */ /* 0x004fea000383ffff */
[----:B------:R-:W-:Y:S05]  /*9970*/  BRA `(.L_x_67) ;  /* 0xfffffff000747947 */ /* 0x000fea000383ffff */
.L_x_56:
[----:B------:R-:W-:Y:S01]  /*9980*/  BSSY B0, `(.L_x_68) ;  /* 0x0000006000007945 */ /* 0x000fe20003800000 */
[----:B------:R-:W-:-:S07]  /*9990*/  IMAD.MOV.U32 R4, RZ, RZ, -0x1 ;  /* 0xffffffffff047424 */ /* 0x000fce00078e00ff */
[----:B------:R-:W-:Y:S05]  /*99a0*/  WARPSYNC.COLLECTIVE R4, `(.L_x_69) ;  /* 0x00000000040c7348 */ /* 0x000fea0003c00000 */
[----:B------:R-:W-:Y:S02]  /*99b0*/  ELECT P1, UR62, PT ;  /* 0x00000000003e782f */ /* 0x000fe40003820000 */
[----:B------:R-:W-:Y:S01]  /*99c0*/  MOV R4, UR62 ;  /* 0x0000003e00047c02 */ /* 0x000fe20008000f00 */
[----:B------:R-:W-:Y:S10]  /*99d0*/  ENDCOLLECTIVE ;  /* 0x000000000000791b */ /* 0x000ff40003800000 */
.L_x_69:
[----:B------:R-:W-:Y:S05]  /*99e0*/  BSYNC B0 ;  /* 0x0000000000007941 */ /* 0x000fea0003800000 */
.L_x_68:
[----:B------:R-:W-:Y:S01]  /*99f0*/  PLOP3.LUT P0, PT, P1, PT, PT, 0x80, 0x0 ;  /* 0x000000000000781c */ /* 0x000fe20000f0f070 */
[----:B------:R-:W-:-:S12]  /*9a00*/  BRA `(.L_x_70) ;  /* 0xfffffff800c47947 */ /* 0x000fd8000383ffff */
.L_x_60:
[----:B0-----:R0:W1:Y:S02]  /*9a10*/  SYNCS.PHASECHK.TRANS64.TRYWAIT P0, [R5+URZ], R2 ;  /* 0x00000002050075a7 */ /* 0x001064000800017f */
[----:B-1----:R-:W-:Y:S05]  /*9a20*/  @!P0 NANOSLEEP.SYNCS 0x989680 ;  /* 0x009896800000895d */ /* 0x002fea0003900000 */
[----:B------:R-:W1:Y:S02]  /*9a30*/  @!P0 SYNCS.PHASECHK.TRANS64 P0, [R5+URZ], R2 ;  /* 0x00000002050085a7 */ /* 0x000e64000800007f */
[----:B-1----:R-:W-:Y:S05]  /*9a40*/  @!P0 BRA `(.L_x_60) ;  /* 0xfffffffc00f08947 */ /* 0x002fea000383ffff */
[----:B------:R-:W-:Y:S05]  /*9a50*/  BRA `(.L_x_71) ;  /* 0xfffffffc00047947 */ /* 0x000fea000383ffff */
.L_x_61:
[----:B0-----:R0:W1:Y:S02]  /*9a60*/  SYNCS.PHASECHK.TRANS64.TRYWAIT P0, [R7+URZ], R4 ;  /* 0x00000004070075a7 */ /* 0x001064000800017f */
[----:B-1----:R-:W-:Y:S05]  /*9a70*/  @!P0 NANOSLEEP.SYNCS 0x989680 ;  /* 0x009896800000895d */ /* 0x002fea0003900000 */
[----:B------:R-:W1:Y:S02]  /*9a80*/  @!P0 SYNCS.PHASECHK.TRANS64 P0, [R7+URZ], R4 ;  /* 0x00000004070085a7 */ /* 0x000e64000800007f */
[----:B-1----:R-:W-:Y:S05]  /*9a90*/  @!P0 BRA `(.L_x_61) ;  /* 0xfffffffc00f08947 */ /* 0x002fea000383ffff */
[----:B------:R-:W-:Y:S05]  /*9aa0*/  BRA `(.L_x_72) ;  /* 0xfffffffc00147947 */ /* 0x000fea000383ffff */
.L_x_62:
[----:B-1----:R1:W2:Y:S02]  /*9ab0*/  SYNCS.PHASECHK.TRANS64.TRYWAIT P0, [R6+URZ], R5 ;  /* 0x00000005060075a7 */ /* 0x0022a4000800017f */
[----:B--2---:R-:W-:Y:S05]  /*9ac0*/  @!P0 NANOSLEEP.SYNCS 0x989680 ;  /* 0x009896800000895d */ /* 0x004fea0003900000 */
[----:B------:R-:W2:Y:S02]  /*9ad0*/  @!P0 SYNCS.PHASECHK.TRANS64 P0, [R6+URZ], R5 ;  /* 0x00000005060085a7 */ /* 0x000ea4000800007f */
[----:B--2---:R-:W-:Y:S05]  /*9ae0*/  @!P0 BRA `(.L_x_62) ;  /* 0xfffffffc00f08947 */ /* 0x004fea000383ffff */
[----:B------:R-:W-:Y:S05]  /*9af0*/  BRA `(.L_x_73) ;  /* 0xfffffffc001c7947 */ /* 0x000fea000383ffff */
.L_x_74:
[----:B------:R-:W-:-:S00]  /*9b00*/  BRA `(.L_x_74) ;  /* 0xfffffffc00fc7947 */ /* 0x000fc0000383ffff */
[----:B------:R-:W-:-:S00]  /*9b10*/  NOP ;  /* 0x0000000000007918 */ /* 0x000fc00000000000 */
        /* <DEDUP_REMOVED lines=14> */
.L_x_75:


//--------------------- .nv.shared._ZN7cutlass13device_kernelINS_4gemm6kernel13GemmUniversalIN4cute5tupleIJiiiiEEENS1_10collective13CollectiveMmaINS1_37MainloopSm90TmaGmmaWarpSpecializedFP8ILi4ENS5_IJNS4_1CILi1EEESB_SB_EEENS1_35KernelTmaWarpSpecializedCooperativeEEENS5_IJNSA_ILi384EEENSA_ILi32EEENSA_ILi128EEEEEENS_12float_e4m3_tENS5_IJlSB_lEEESJ_SK_NS4_8TiledMMAINS4_8MMA_AtomIJNS4_4SM904GMMA30MMA_64x32x32_F32E4M3E4M3_SS_TNILNSO_7ScaleInE1ELSQ_1EEEEEENS4_6LayoutINS5_IJNSA_ILi2EEESB_SB_EEENS5_IJSB_NSA_ILi0EEESW_EEEEENS5_IJNS4_10UnderscoreESZ_SZ_EEEEENS4_13SM90_TMA_LOADENS4_14ComposedLayoutINS4_7SwizzleILi3ELi4ELi3EEENS4_18smem_ptr_flag_bitsILi8EEENST_INS5_IJNSA_ILi8EEESH_EEENS5_IJSH_SB_EEEEEEEvNS4_8identityES12_S1C_vS1D_EENS_8epilogue10collective6detail29Sm90TmaWarpSpecializedAdapterINS1G_15DefaultEpilogueISJ_SK_SK_NS1F_6thread17LinearCombinationISJ_Li1EffLNS1K_9ScaleType4KindE0ELNS_15FloatRoundStyleE2ESJ_EENS1_15EpilogueDefaultEEEEEvvEEEEvNT_6ParamsE --------------------------
	.section	.nv.shared._ZN7cutlass13device_kernelINS_4gemm6kernel13GemmUniversalIN4cute5tupleIJiiiiEEENS1_10collective13CollectiveMmaINS1_37MainloopSm90TmaGmmaWarpSpecializedFP8ILi4ENS5_IJNS4_1CILi1EEESB_SB_EEENS1_35KernelTmaWarpSpecializedCooperativeEEENS5_IJNSA_ILi384EEENSA_ILi32EEENSA_ILi128EEEEEENS_12float_e4m3_tENS5_IJlSB_lEEESJ_SK_NS4_8TiledMMAINS4_8MMA_AtomIJNS4_4SM904GMMA30MMA_64x32x32_F32E4M3E4M3_SS_TNILNSO_7ScaleInE1ELSQ_1EEEEEENS4_6LayoutINS5_IJNSA_ILi2EEESB_SB_EEENS5_IJSB_NSA_ILi0EEESW_EEEEENS5_IJNS4_10UnderscoreESZ_SZ_EEEEENS4_13SM90_TMA_LOADENS4_14ComposedLayoutINS4_7SwizzleILi3ELi4ELi3EEENS4_18smem_ptr_flag_bitsILi8EEENST_INS5_IJNSA_ILi8EEESH_EEENS5_IJSH_SB_EEEEEEEvNS4_8identityES12_S1C_vS1D_EENS_8epilogue10collective6detail29Sm90TmaWarpSpecializedAdapterINS1G_15DefaultEpilogueISJ_SK_SK_NS1F_6thread17LinearCombinationISJ_Li1EffLNS1K_9ScaleType4KindE0ELNS_15FloatRoundStyleE2ESJ_EENS1_15EpilogueDefaultEEEEEvvEEEEvNT_6ParamsE,"aw",@nobits
	.sectionflags	@""
	.align	16
	.zero		1024


//--------------------- .nv.shared.reserved.0     --------------------------
	.section	.nv.shared.reserved.0,"aw",@nobits
	.weak		__nv_reservedSMEM_offset_0_alias
	.size		__nv_reservedSMEM_offset_0_alias, 0, 0
	.other		__nv_reservedSMEM_offset_0_alias,@"STO_CUDA_RESERVED_SHARED STV_DEFAULT"
__nv_reservedSMEM_offset_0_alias:
	.zero		0


//--------------------- .nv.global                --------------------------
	.section	.nv.global,"aw",@nobits
.nv.global:
	.type		_ZN39_INTERNAL_d281fab2_4_k_cu_3a48df2c_32844cute1_E,@object
	.size		_ZN39_INTERNAL_d281fab2_4_k_cu_3a48df2c_32844cute1_E,(_ZN39_INTERNAL_d281fab2_4_k_cu_3a48df2c_32844cuda3std3__45__cpo6cbeginE - _ZN39_INTERNAL_d281fab2_4_k_cu_3a48df2c_32844cute1_E)
_ZN39_INTERNAL_d281fab2_4_k_cu_3a48df2c_32844cute1_E:
	.zero		1
	.type		_ZN39_INTERNAL_d281fab2_4_k_cu_3a48df2c_32844cuda3std3__45__cpo6cbeginE,@object
	.size		_ZN39_INTERNAL_d281fab2_4_k_cu_3a48df2c_32844cuda3std3__45__cpo6cbeginE,(_ZN39_INTERNAL_d281fab2_4_k_cu_3a48df2c_32844cuda3std3__48in_placeE - _ZN39_INTERNAL_d281fab2_4_k_cu_3a48df2c_32844cuda3std3__45__cpo6cbeginE)
_ZN39_INTERNAL_d281fab2_4_k_cu_3a48df2c_32844cuda3std3__45__cpo6cbeginE:
	.zero		1
	.type		_ZN39_INTERNAL_d281fab2_4_k_cu_3a48df2c_32844cuda3std3__48in_placeE,@object
	.size		_ZN39_INTERNAL_d281fab2_4_k_cu_3a48df2c_32844cuda3std3__48in_placeE,(_ZN39_INTERNAL_d281fab2_4_k_cu_3a48df2c_32844cuda3std6ranges3__45__cpo9iter_moveE - _ZN39_INTERNAL_d281fab2_4_k_cu_3a48df2c_32844cuda3std3__48in_placeE)
_ZN39_INTERNAL_d281fab2_4_k_cu_3a48df2c_32844cuda3std3__48in_placeE:
	.zero		1
	.type		_ZN39_INTERNAL_d281fab2_4_k_cu_3a48df2c_32844cuda3std6ranges3__45__cpo9iter_moveE,@object
	.size		_ZN39_INTERNAL_d281fab2_4_k_cu_3a48df2c_32844cuda3std6ranges3__45__cpo9iter_moveE,(_ZN39_INTERNAL_d281fab2_4_k_cu_3a48df2c_32844cuda3std3__45__cpo5beginE - _ZN39_INTERNAL_d281fab2_4_k_cu_3a48df2c_32844cuda3std6ranges3__45__cpo9iter_moveE)
_ZN39_INTERNAL_d281fab2_4_k_cu_3a48df2c_32844cuda3std6ranges3__45__cpo9iter_moveE:
	.zero		1
	.type		_ZN39_INTERNAL_d281fab2_4_k_cu_3a48df2c_32844cuda3std3__45__cpo5beginE,@object
	.size		_ZN39_INTERNAL_d281fab2_4_k_cu_3a48df2c_32844cuda3std3__45__cpo5beginE,(_ZN39_INTERNAL_d281fab2_4_k_cu_3a48df2c_32844cuda3std3__441_GLOBAL__N__d281fab2_4_k_cu_3a48df2c_32846ignoreE - _ZN39_INTERNAL_d281fab2_4_k_cu_3a48df2c_32844cuda3std3__45__cpo5beginE)
_ZN39_INTERNAL_d281fab2_4_k_cu_3a48df2c_32844cuda3std3__45__cpo5beginE:
	.zero		1
	.type		_ZN39_INTERNAL_d281fab2_4_k_cu_3a48df2c_32844cuda3std3__441_GLOBAL__N__d281fab2_4_k_cu_3a48df2c_32846ignoreE,@object
	.size		_ZN39_INTERNAL_d281fab2_4_k_cu_3a48df2c_32844cuda3std3__441_GLOBAL__N__d281fab2_4_k_cu_3a48df2c_32846ignoreE,(_ZN39_INTERNAL_d281fab2_4_k_cu_3a48df2c_32844cute7productE - _ZN39_INTERNAL_d281fab2_4_k_cu_3a48df2c_32844cuda3std3__441_GLOBAL__N__d281fab2_4_k_cu_3a48df2c_32846ignoreE)
_ZN39_INTERNAL_d281fab2_4_k_cu_3a48df2c_32844cuda3std3__441_GLOBAL__N__d281fab2_4_k_cu_3a48df2c_32846ignoreE:
	.zero		1
	.type		_ZN39_INTERNAL_d281fab2_4_k_cu_3a48df2c_32844cute7productE,@object
	.size		_ZN39_INTERNAL_d281fab2_4_k_cu_3a48df2c_32844cute7productE,(_ZN39_INTERNAL_d281fab2_4_k_cu_3a48df2c_32844cuda3std3__45__cpo3endE - _ZN39_INTERNAL_d281fab2_4_k_cu_3a48df2c_32844cute7productE)
_ZN39_INTERNAL_d281fab2_4_k_cu_3a48df2c_32844cute7productE:
	.zero		1
	.type		_ZN39_INTERNAL_d281fab2_4_k_cu_3a48df2c_32844cuda3std3__45__cpo3endE,@object
	.size		_ZN39_INTERNAL_d281fab2_4_k_cu_3a48df2c_32844cuda3std3__45__cpo3endE,(_ZN39_INTERNAL_d281fab2_4_k_cu_3a48df2c_32844cuda3std3__419piecewise_constructE - _ZN39_INTERNAL_d281fab2_4_k_cu_3a48df2c_32844cuda3std3__45__cpo3endE)
_ZN39_INTERNAL_d281fab2_4_k_cu_3a48df2c_32844cuda3std3__45__cpo3endE:
	.zero		1
	.type		_ZN39_INTERNAL_d281fab2_4_k_cu_3a48df2c_32844cuda3std3__419piecewise_constructE,@object
	.size		_ZN39_INTERNAL_d281fab2_4_k_cu_3a48df2c_32844cuda3std3__419piecewise_constructE,(_ZN39_INTERNAL_d281fab2_4_k_cu_3a48df2c_32844cuda3std3__45__cpo4cendE - _ZN39_INTERNAL_d281fab2_4_k_cu_3a48df2c_32844cuda3std3__419piecewise_constructE)
_ZN39_INTERNAL_d281fab2_4_k_cu_3a48df2c_32844cuda3std3__419piecewise_constructE:
	.zero		1
	.type		_ZN39_INTERNAL_d281fab2_4_k_cu_3a48df2c_32844cuda3std3__45__cpo4cendE,@object
	.size		_ZN39_INTERNAL_d281fab2_4_k_cu_3a48df2c_32844cuda3std3__45__cpo4cendE,(_ZN39_INTERNAL_d281fab2_4_k_cu_3a48df2c_32844cuda3std6ranges3__45__cpo4swapE - _ZN39_INTERNAL_d281fab2_4_k_cu_3a48df2c_32844cuda3std3__45__cpo4cendE)
_ZN39_INTERNAL_d281fab2_4_k_cu_3a48df2c_32844cuda3std3__45__cpo4cendE:
	.zero		1
	.type		_ZN39_INTERNAL_d281fab2_4_k_cu_3a48df2c_32844cuda3std6ranges3__45__cpo4swapE,@object
	.size		_ZN39_INTERNAL_d281fab2_4_k_cu_3a48df2c_32844cuda3std6ranges3__45__cpo4swapE,(.L_7 - _ZN39_INTERNAL_d281fab2_4_k_cu_3a48df2c_32844cuda3std6ranges3__45__cpo4swapE)
_ZN39_INTERNAL_d281fab2_4_k_cu_3a48df2c_32844cuda3std6ranges3__45__cpo4swapE:
	.zero		1
.L_7:


//--------------------- .nv.constant0._ZN7cutlass13device_kernelINS_4gemm6kernel13GemmUniversalIN4cute5tupleIJiiiiEEENS1_10collective13CollectiveMmaINS1_37MainloopSm90TmaGmmaWarpSpecializedFP8ILi4ENS5_IJNS4_1CILi1EEESB_SB_EEENS1_35KernelTmaWarpSpecializedCooperativeEEENS5_IJNSA_ILi384EEENSA_ILi32EEENSA_ILi128EEEEEENS_12float_e4m3_tENS5_IJlSB_lEEESJ_SK_NS4_8TiledMMAINS4_8MMA_AtomIJNS4_4SM904GMMA30MMA_64x32x32_F32E4M3E4M3_SS_TNILNSO_7ScaleInE1ELSQ_1EEEEEENS4_6LayoutINS5_IJNSA_ILi2EEESB_SB_EEENS5_IJSB_NSA_ILi0EEESW_EEEEENS5_IJNS4_10UnderscoreESZ_SZ_EEEEENS4_13SM90_TMA_LOADENS4_14ComposedLayoutINS4_7SwizzleILi3ELi4ELi3EEENS4_18smem_ptr_flag_bitsILi8EEENST_INS5_IJNSA_ILi8EEESH_EEENS5_IJSH_SB_EEEEEEEvNS4_8identityES12_S1C_vS1D_EENS_8epilogue10collective6detail29Sm90TmaWarpSpecializedAdapterINS1G_15DefaultEpilogueISJ_SK_SK_NS1F_6thread17LinearCombinationISJ_Li1EffLNS1K_9ScaleType4KindE0ELNS_15FloatRoundStyleE2ESJ_EENS1_15EpilogueDefaultEEEEEvvEEEEvNT_6ParamsE --------------------------
	.section	.nv.constant0._ZN7cutlass13device_kernelINS_4gemm6kernel13GemmUniversalIN4cute5tupleIJiiiiEEENS1_10collective13CollectiveMmaINS1_37MainloopSm90TmaGmmaWarpSpecializedFP8ILi4ENS5_IJNS4_1CILi1EEESB_SB_EEENS1_35KernelTmaWarpSpecializedCooperativeEEENS5_IJNSA_ILi384EEENSA_ILi32EEENSA_ILi128EEEEEENS_12float_e4m3_tENS5_IJlSB_lEEESJ_SK_NS4_8TiledMMAINS4_8MMA_AtomIJNS4_4SM904GMMA30MMA_64x32x32_F32E4M3E4M3_SS_TNILNSO_7ScaleInE1ELSQ_1EEEEEENS4_6LayoutINS5_IJNSA_ILi2EEESB_SB_EEENS5_IJSB_NSA_ILi0EEESW_EEEEENS5_IJNS4_10UnderscoreESZ_SZ_EEEEENS4_13SM90_TMA_LOADENS4_14ComposedLayoutINS4_7SwizzleILi3ELi4ELi3EEENS4_18smem_ptr_flag_bitsILi8EEENST_INS5_IJNSA_ILi8EEESH_EEENS5_IJSH_SB_EEEEEEEvNS4_8identityES12_S1C_vS1D_EENS_8epilogue10collective6detail29Sm90TmaWarpSpecializedAdapterINS1G_15DefaultEpilogueISJ_SK_SK_NS1F_6thread17LinearCombinationISJ_Li1EffLNS1K_9ScaleType4KindE0ELNS_15FloatRoundStyleE2ESJ_EENS1_15EpilogueDefaultEEEEEvvEEEEvNT_6ParamsE,"a",@progbits
	.sectionflags	@""
	.align	4
.nv.constant0._ZN7cutlass13device_kernelINS_4gemm6kernel13GemmUniversalIN4cute5tupleIJiiiiEEENS1_10collective13CollectiveMmaINS1_37MainloopSm90TmaGmmaWarpSpecializedFP8ILi4ENS5_IJNS4_1CILi1EEESB_SB_EEENS1_35KernelTmaWarpSpecializedCooperativeEEENS5_IJNSA_ILi384EEENSA_ILi32EEENSA_ILi128EEEEEENS_12float_e4m3_tENS5_IJlSB_lEEESJ_SK_NS4_8TiledMMAINS4_8MMA_AtomIJNS4_4SM904GMMA30MMA_64x32x32_F32E4M3E4M3_SS_TNILNSO_7ScaleInE1ELSQ_1EEEEEENS4_6LayoutINS5_IJNSA_ILi2EEESB_SB_EEENS5_IJSB_NSA_ILi0EEESW_EEEEENS5_IJNS4_10UnderscoreESZ_SZ_EEEEENS4_13SM90_TMA_LOADENS4_14ComposedLayoutINS4_7SwizzleILi3ELi4ELi3EEENS4_18smem_ptr_flag_bitsILi8EEENST_INS5_IJNSA_ILi8EEESH_EEENS5_IJSH_SB_EEEEEEEvNS4_8identityES12_S1C_vS1D_EENS_8epilogue10collective6detail29Sm90TmaWarpSpecializedAdapterINS1G_15DefaultEpilogueISJ_SK_SK_NS1F_6thread17LinearCombinationISJ_Li1EffLNS1K_9ScaleType4KindE0ELNS_15FloatRoundStyleE2ESJ_EENS1_15EpilogueDefaultEEEEEvvEEEEvNT_6ParamsE:
	.zero		1664


//--------------------- SYMBOLS --------------------------

	.type		.nv.reservedSmem.offset0,@object
	.size		.nv.reservedSmem.offset0,0x4
